	.target	sm_90a

	.elftype	@"ET_EXEC"


//--------------------- .note.nv.tkinfo           --------------------------
	.section	.note.nv.tkinfo,"",@"SHT_NOTE"
	.sectionflags	@"SHF_NOTE_NV_TKINFO"
	.tkinfo
        /*0018*/ 	.word	0x00000002
        /*0030*/ 	.string	""
        /*0030*/ 	.string	"ptxas"
        /*0030*/ 	.string	"Cuda compilation tools, release 13.0, V13.0.88"
        /*0030*/ 	.string	"Build cuda_13.0.r13.0/compiler.36424714_0"
        /*0030*/ 	.string	"-arch sm_90a -m 64 "



//--------------------- .note.nv.cuinfo           --------------------------
	.section	.note.nv.cuinfo,"",@"SHT_NOTE"
	.sectionflags	@"SHF_NOTE_NV_CUINFO"
        /*0018*/ 	.short	0x0002
        /*001a*/ 	.short	0x005a
        /*001c*/ 	.short	0x0082
	.zero		2


//--------------------- .nv.info                  --------------------------
	.section	.nv.info,"",@"SHT_CUDA_INFO"
	.align	4


	//----- nvinfo : EIATTR_REGCOUNT
	.align		4
        /*0000*/ 	.byte	0x04, 0x2f
        /*0002*/ 	.short	(.L_12 - .L_11)
	.align		4
.L_11:
        /*0004*/ 	.word	index@(_ZN7cutlass13device_kernelINS_4gemm6kernel13GemmUniversalIN4cute5tupleIJiiiiEEENS1_10collective13CollectiveMmaINS1_37MainloopSm90TmaGmmaWarpSpecializedFP8ILi5ENS5_IJNS4_1CILi1EEENSA_ILi2EEESB_EEENS1_35KernelTmaWarpSpecializedCooperativeEEENS5_IJNSA_ILi256EEENSA_ILi64EEENSA_ILi128EEEEEENS_12float_e4m3_tENS5_IJlSB_lEEESK_SL_NS4_8TiledMMAINS4_8MMA_AtomIJNS4_4SM904GMMA30MMA_64x64x32_F32E4M3E4M3_SS_TNILNSP_7ScaleInE1ELSR_1EEEEEENS4_6LayoutINS5_IJSC_SB_SB_EEENS5_IJSB_NSA_ILi0EEESW_EEEEENS5_IJNS4_10UnderscoreESZ_SZ_EEEEENS4_23SM90_TMA_LOAD_MULTICASTENS4_14ComposedLayoutINS4_7SwizzleILi3ELi4ELi3EEENS4_18smem_ptr_flag_bitsILi8EEENSU_INS5_IJNSA_ILi8EEESI_EEENS5_IJSI_SB_EEEEEEEvNS4_8identityENS4_13SM90_TMA_LOADES1C_vS1D_EENS_8epilogue10collective6detail29Sm90TmaWarpSpecializedAdapterINS1H_15DefaultEpilogueISK_SL_SL_NS1G_6thread17LinearCombinationISK_Li1EffLNS1L_9ScaleType4KindE0ELNS_15FloatRoundStyleE2ESK_EENS1_15EpilogueDefaultEEEEEvvEEEEvNT_6ParamsE)
        /*0008*/ 	.word	0x000000a8


	//----- nvinfo : EIATTR_FRAME_SIZE
	.align		4
.L_12:
        /*000c*/ 	.byte	0x04, 0x11
        /*000e*/ 	.short	(.L_14 - .L_13)
	.align		4
.L_13:
        /*0010*/ 	.word	index@(_ZN7cutlass13device_kernelINS_4gemm6kernel13GemmUniversalIN4cute5tupleIJiiiiEEENS1_10collective13CollectiveMmaINS1_37MainloopSm90TmaGmmaWarpSpecializedFP8ILi5ENS5_IJNS4_1CILi1EEENSA_ILi2EEESB_EEENS1_35KernelTmaWarpSpecializedCooperativeEEENS5_IJNSA_ILi256EEENSA_ILi64EEENSA_ILi128EEEEEENS_12float_e4m3_tENS5_IJlSB_lEEESK_SL_NS4_8TiledMMAINS4_8MMA_AtomIJNS4_4SM904GMMA30MMA_64x64x32_F32E4M3E4M3_SS_TNILNSP_7ScaleInE1ELSR_1EEEEEENS4_6LayoutINS5_IJSC_SB_SB_EEENS5_IJSB_NSA_ILi0EEESW_EEEEENS5_IJNS4_10UnderscoreESZ_SZ_EEEEENS4_23SM90_TMA_LOAD_MULTICASTENS4_14ComposedLayoutINS4_7SwizzleILi3ELi4ELi3EEENS4_18smem_ptr_flag_bitsILi8EEENSU_INS5_IJNSA_ILi8EEESI_EEENS5_IJSI_SB_EEEEEEEvNS4_8identityENS4_13SM90_TMA_LOADES1C_vS1D_EENS_8epilogue10collective6detail29Sm90TmaWarpSpecializedAdapterINS1H_15DefaultEpilogueISK_SL_SL_NS1G_6thread17LinearCombinationISK_Li1EffLNS1L_9ScaleType4KindE0ELNS_15FloatRoundStyleE2ESK_EENS1_15EpilogueDefaultEEEEEvvEEEEvNT_6ParamsE)
        /*0014*/ 	.word	0x00000000


	//----- nvinfo : EIATTR_MIN_STACK_SIZE
	.align		4
.L_14:
        /*0018*/ 	.byte	0x04, 0x12
        /*001a*/ 	.short	(.L_16 - .L_15)
	.align		4
.L_15:
        /*001c*/ 	.word	index@(_ZN7cutlass13device_kernelINS_4gemm6kernel13GemmUniversalIN4cute5tupleIJiiiiEEENS1_10collective13CollectiveMmaINS1_37MainloopSm90TmaGmmaWarpSpecializedFP8ILi5ENS5_IJNS4_1CILi1EEENSA_ILi2EEESB_EEENS1_35KernelTmaWarpSpecializedCooperativeEEENS5_IJNSA_ILi256EEENSA_ILi64EEENSA_ILi128EEEEEENS_12float_e4m3_tENS5_IJlSB_lEEESK_SL_NS4_8TiledMMAINS4_8MMA_AtomIJNS4_4SM904GMMA30MMA_64x64x32_F32E4M3E4M3_SS_TNILNSP_7ScaleInE1ELSR_1EEEEEENS4_6LayoutINS5_IJSC_SB_SB_EEENS5_IJSB_NSA_ILi0EEESW_EEEEENS5_IJNS4_10UnderscoreESZ_SZ_EEEEENS4_23SM90_TMA_LOAD_MULTICASTENS4_14ComposedLayoutINS4_7SwizzleILi3ELi4ELi3EEENS4_18smem_ptr_flag_bitsILi8EEENSU_INS5_IJNSA_ILi8EEESI_EEENS5_IJSI_SB_EEEEEEEvNS4_8identityENS4_13SM90_TMA_LOADES1C_vS1D_EENS_8epilogue10collective6detail29Sm90TmaWarpSpecializedAdapterINS1H_15DefaultEpilogueISK_SL_SL_NS1G_6thread17LinearCombinationISK_Li1EffLNS1L_9ScaleType4KindE0ELNS_15FloatRoundStyleE2ESK_EENS1_15EpilogueDefaultEEEEEvvEEEEvNT_6ParamsE)
        /*0020*/ 	.word	0x00000000
.L_16:


//--------------------- .nv.compat                --------------------------
	.section	.nv.compat,"",@"SHT_CUDA_COMPAT_INFO"
	.align	4
        /*0000*/ 	.byte	0x02, 0x09, 0x01, 0x00, 0x02, 0x02, 0x04, 0x00, 0x02, 0x05, 0x05, 0x00, 0x03, 0x07, 0x01, 0x01
        /*0010*/ 	.byte	0x02, 0x03, 0x01, 0x00, 0x02, 0x06, 0x01, 0x00, 0x04, 0x0b, 0x08, 0x00, 0x00, 0x00, 0x00, 0x00
        /*0020*/ 	.byte	0x00, 0x00, 0x00, 0x00


//--------------------- .nv.info._ZN7cutlass13device_kernelINS_4gemm6kernel13GemmUniversalIN4cute5tupleIJiiiiEEENS1_10collective13CollectiveMmaINS1_37MainloopSm90TmaGmmaWarpSpecializedFP8ILi5ENS5_IJNS4_1CILi1EEENSA_ILi2EEESB_EEENS1_35KernelTmaWarpSpecializedCooperativeEEENS5_IJNSA_ILi256EEENSA_ILi64EEENSA_ILi128EEEEEENS_12float_e4m3_tENS5_IJlSB_lEEESK_SL_NS4_8TiledMMAINS4_8MMA_AtomIJNS4_4SM904GMMA30MMA_64x64x32_F32E4M3E4M3_SS_TNILNSP_7ScaleInE1ELSR_1EEEEEENS4_6LayoutINS5_IJSC_SB_SB_EEENS5_IJSB_NSA_ILi0EEESW_EEEEENS5_IJNS4_10UnderscoreESZ_SZ_EEEEENS4_23SM90_TMA_LOAD_MULTICASTENS4_14ComposedLayoutINS4_7SwizzleILi3ELi4ELi3EEENS4_18smem_ptr_flag_bitsILi8EEENSU_INS5_IJNSA_ILi8EEESI_EEENS5_IJSI_SB_EEEEEEEvNS4_8identityENS4_13SM90_TMA_LOADES1C_vS1D_EENS_8epilogue10collective6detail29Sm90TmaWarpSpecializedAdapterINS1H_15DefaultEpilogueISK_SL_SL_NS1G_6thread17LinearCombinationISK_Li1EffLNS1L_9ScaleType4KindE0ELNS_15FloatRoundStyleE2ESK_EENS1_15EpilogueDefaultEEEEEvvEEEEvNT_6ParamsE --------------------------
	.section	.nv.info._ZN7cutlass13device_kernelINS_4gemm6kernel13GemmUniversalIN4cute5tupleIJiiiiEEENS1_10collective13CollectiveMmaINS1_37MainloopSm90TmaGmmaWarpSpecializedFP8ILi5ENS5_IJNS4_1CILi1EEENSA_ILi2EEESB_EEENS1_35KernelTmaWarpSpecializedCooperativeEEENS5_IJNSA_ILi256EEENSA_ILi64EEENSA_ILi128EEEEEENS_12float_e4m3_tENS5_IJlSB_lEEESK_SL_NS4_8TiledMMAINS4_8MMA_AtomIJNS4_4SM904GMMA30MMA_64x64x32_F32E4M3E4M3_SS_TNILNSP_7ScaleInE1ELSR_1EEEEEENS4_6LayoutINS5_IJSC_SB_SB_EEENS5_IJSB_NSA_ILi0EEESW_EEEEENS5_IJNS4_10UnderscoreESZ_SZ_EEEEENS4_23SM90_TMA_LOAD_MULTICASTENS4_14ComposedLayoutINS4_7SwizzleILi3ELi4ELi3EEENS4_18smem_ptr_flag_bitsILi8EEENSU_INS5_IJNSA_ILi8EEESI_EEENS5_IJSI_SB_EEEEEEEvNS4_8identityENS4_13SM90_TMA_LOADES1C_vS1D_EENS_8epilogue10collective6detail29Sm90TmaWarpSpecializedAdapterINS1H_15DefaultEpilogueISK_SL_SL_NS1G_6thread17LinearCombinationISK_Li1EffLNS1L_9ScaleType4KindE0ELNS_15FloatRoundStyleE2ESK_EENS1_15EpilogueDefaultEEEEEvvEEEEvNT_6ParamsE,"",@"SHT_CUDA_INFO"
	.sectionflags	@""
	.align	4


	//----- nvinfo : EIATTR_CUDA_API_VERSION
	.align		4
        /*0000*/ 	.byte	0x04, 0x37
        /*0002*/ 	.short	(.L_18 - .L_17)
.L_17:
        /*0004*/ 	.word	0x00000082


	//----- nvinfo : EIATTR_KPARAM_INFO
	.align		4
.L_18:
        /*0008*/ 	.byte	0x04, 0x17
        /*000a*/ 	.short	(.L_20 - .L_19)
.L_19:
        /*000c*/ 	.word	0x00000000
        /*0010*/ 	.short	0x0000
        /*0012*/ 	.short	0x0070
        /*0014*/ 	.byte	0x00, 0xf0, 0x01, 0x10


	//----- nvinfo : EIATTR_SPARSE_MMA_MASK
	.align		4
.L_20:
        /*0018*/ 	.byte	0x03, 0x50
        /*001a*/ 	.short	0x0000


	//----- nvinfo : EIATTR_MAXREG_COUNT
	.align		4
        /*001c*/ 	.byte	0x03, 0x1b
        /*001e*/ 	.short	0x00a8


	//----- nvinfo : EIATTR_NUM_BARRIERS
	.align		4
        /*0020*/ 	.byte	0x02, 0x4c
        /*0022*/ 	.byte	0x01
	.zero		1


	//----- nvinfo : EIATTR_MERCURY_ISA_VERSION
	.align		4
        /*0024*/ 	.byte	0x03, 0x5f
        /*0026*/ 	.short	0x0101


	//----- nvinfo : EIATTR_INT_WARP_WIDE_INSTR_OFFSETS
	.align		4
        /*0028*/ 	.byte	0x04, 0x31
        /*002a*/ 	.short	(.L_22 - .L_21)


	//   ....[0]....
.L_21:
        /*002c*/ 	.word	0x00000460


	//   ....[1]....
        /*0030*/ 	.word	0x00000480


	//   ....[2]....
        /*0034*/ 	.word	0x00000650


	//----- nvinfo : EIATTR_COOP_GROUP_MASK_REGIDS
	.align		4
.L_22:
        /*0038*/ 	.byte	0x04, 0x29
        /*003a*/ 	.short	(.L_24 - .L_23)


	//   ....[0]....
.L_23:
        /*003c*/ 	.word	0xffffffff


	//   ....[1]....
        /*0040*/ 	.word	0xffffffff


	//   ....[2]....
        /*0044*/ 	.word	0xffffffff


	//   ....[3]....
        /*0048*/ 	.word	0xffffffff


	//   ....[4]....
        /*004c*/ 	.word	0xffffffff


	//   ....[5]....
        /*0050*/ 	.word	0xffffffff


	//----- nvinfo : EIATTR_COOP_GROUP_INSTR_OFFSETS
	.align		4
.L_24:
        /*0054*/ 	.byte	0x04, 0x28
        /*0056*/ 	.short	(.L_26 - .L_25)


	//   ....[0]....
.L_25:
        /*0058*/ 	.word	0x00000060


	//   ....[1]....
        /*005c*/ 	.word	0x00000070


	//   ....[2]....
        /*0060*/ 	.word	0x00000130


	//   ....[3]....
        /*0064*/ 	.word	0x000002e0


	//   ....[4]....
        /*0068*/ 	.word	0x00000790


	//   ....[5]....
        /*006c*/ 	.word	0x00001210


	//----- nvinfo : EIATTR_REG_RECONFIG
	.align		4
.L_26:
        /*0070*/ 	.byte	0x01, 0x54
	.zero		2


	//----- nvinfo : EIATTR_MBARRIER_INSTR_OFFSETS
	.align		4
        /*0074*/ 	.byte	0x04, 0x39
        /*0076*/ 	.short	(.L_28 - .L_27)


	//   ....[0]....
.L_27:
        /*0078*/ 	.word	0x00000230
        /*007c*/ 	.word	0x000000ff
        /*0080*/ 	.word	0x00000000
        /*0084*/ 	.short	0x0100
        /*0086*/ 	.byte	0x08
	.zero		1


	//   ....[1]....
        /*0088*/ 	.word	0x00000240
        /*008c*/ 	.word	0x000000ff
        /*0090*/ 	.word	0x00000028
        /*0094*/ 	.short	0x0100
        /*0096*/ 	.byte	0x08
	.zero		1


	//   ....[2]....
        /*0098*/ 	.word	0x00000250
        /*009c*/ 	.word	0x000000ff
        /*00a0*/ 	.word	0x00000008
        /*00a4*/ 	.short	0x0100
        /*00a6*/ 	.byte	0x08
	.zero		1


	//   ....[3]....
        /*00a8*/ 	.word	0x00000260
        /*00ac*/ 	.word	0x000000ff
        /*00b0*/ 	.word	0x00000030
        /*00b4*/ 	.short	0x0100
        /*00b6*/ 	.byte	0x08
	.zero		1


	//   ....[4]....
        /*00b8*/ 	.word	0x00000270
        /*00bc*/ 	.word	0x000000ff
        /*00c0*/ 	.word	0x00000010
        /*00c4*/ 	.short	0x0100
        /*00c6*/ 	.byte	0x08
	.zero		1


	//   ....[5]....
        /*00c8*/ 	.word	0x00000280
        /*00cc*/ 	.word	0x000000ff
        /*00d0*/ 	.word	0x00000038
        /*00d4*/ 	.short	0x0100
        /*00d6*/ 	.byte	0x08
	.zero		1


	//   ....[6]....
        /*00d8*/ 	.word	0x00000290
        /*00dc*/ 	.word	0x000000ff
        /*00e0*/ 	.word	0x00000018
        /*00e4*/ 	.short	0x0100
        /*00e6*/ 	.byte	0x08
	.zero		1


	//   ....[7]....
        /*00e8*/ 	.word	0x000002a0
        /*00ec*/ 	.word	0x000000ff
        /*00f0*/ 	.word	0x00000040
        /*00f4*/ 	.short	0x0100
        /*00f6*/ 	.byte	0x08
	.zero		1


	//   ....[8]....
        /*00f8*/ 	.word	0x000002b0
        /*00fc*/ 	.word	0x000000ff
        /*0100*/ 	.word	0x00000020
        /*0104*/ 	.short	0x0100
        /*0106*/ 	.byte	0x08
	.zero		1


	//   ....[9]....
        /*0108*/ 	.word	0x000002c0
        /*010c*/ 	.word	0x000000ff
        /*0110*/ 	.word	0x00000048
        /*0114*/ 	.short	0x0100
        /*0116*/ 	.byte	0x08
	.zero		1


	//   ....[10]....
        /*0118*/ 	.word	0x000006f0
        /*011c*/ 	.word	0x000000ff
        /*0120*/ 	.word	0x00000060
        /*0124*/ 	.short	0x0100
        /*0126*/ 	.byte	0x06
	.zero		1


	//   ....[11]....
        /*0128*/ 	.word	0x00000740
        /*012c*/ 	.word	0x000000ff
        /*0130*/ 	.word	0x00000068
        /*0134*/ 	.short	0x0100
        /*0136*/ 	.byte	0x06
	.zero		1


	//   ....[12]....
        /*0138*/ 	.word	0x00001730
        /*013c*/ 	.word	0x000000ff
        /*0140*/ 	.word	0x00000000
        /*0144*/ 	.short	0x010a
        /*0146*/ 	.byte	0x06
	.zero		1


	//   ....[13]....
        /*0148*/ 	.word	0x00001770
        /*014c*/ 	.word	0x000000ff
        /*0150*/ 	.word	0x00000000
        /*0154*/ 	.short	0x010a
        /*0156*/ 	.byte	0x06
	.zero		1


	//   ....[14]....
        /*0158*/ 	.word	0x00002250
        /*015c*/ 	.word	0x000000ff
        /*0160*/ 	.word	0x00000000
        /*0164*/ 	.short	0x010a
        /*0166*/ 	.byte	0x0d
	.zero		1


	//   ....[15]....
        /*0168*/ 	.word	0x00002290
        /*016c*/ 	.word	0x000000ff
        /*0170*/ 	.word	0x00000000
        /*0174*/ 	.short	0x010a
        /*0176*/ 	.byte	0x0d
	.zero		1


	//   ....[16]....
        /*0178*/ 	.word	0x00002a80
        /*017c*/ 	.word	0x0000000e
        /*0180*/ 	.word	0x00000000
        /*0184*/ 	.short	0x0101
        /*0186*/ 	.byte	0x3f
	.zero		1


	//   ....[17]....
        /*0188*/ 	.word	0x00003100
        /*018c*/ 	.word	0x0000000b
        /*0190*/ 	.word	0x00000000
        /*0194*/ 	.short	0x0101
        /*0196*/ 	.byte	0x3f
	.zero		1


	//   ....[18]....
        /*0198*/ 	.word	0x00008b80
        /*019c*/ 	.word	0x00000012
        /*01a0*/ 	.word	0x00000028
        /*01a4*/ 	.short	0x010a
        /*01a6*/ 	.byte	0x3f
	.zero		1


	//   ....[19]....
        /*01a8*/ 	.word	0x00008f00
        /*01ac*/ 	.word	0x00000008
        /*01b0*/ 	.word	0x00000068
        /*01b4*/ 	.short	0x0101
        /*01b6*/ 	.byte	0x3f
	.zero		1


	//   ....[20]....
        /*01b8*/ 	.word	0x00009620
        /*01bc*/ 	.word	0x00000006
        /*01c0*/ 	.word	0x00000000
        /*01c4*/ 	.short	0x010a
        /*01c6*/ 	.byte	0x3f
	.zero		1


	//   ....[21]....
        /*01c8*/ 	.word	0x000096a0
        /*01cc*/ 	.word	0x00000007
        /*01d0*/ 	.word	0x00000000
        /*01d4*/ 	.short	0x010a
        /*01d6*/ 	.byte	0x3f
	.zero		1


	//   ....[22]....
        /*01d8*/ 	.word	0x00009730
        /*01dc*/ 	.word	0x0000000a
        /*01e0*/ 	.word	0x00000000
        /*01e4*/ 	.short	0x010a
        /*01e6*/ 	.byte	0x3f
	.zero		1


	//   ....[23]....
        /*01e8*/ 	.word	0x000097c0
        /*01ec*/ 	.word	0x0000000b
        /*01f0*/ 	.word	0x00000000
        /*01f4*/ 	.short	0x010a
        /*01f6*/ 	.byte	0x3f
	.zero		1


	//   ....[24]....
        /*01f8*/ 	.word	0x00009850
        /*01fc*/ 	.word	0x00000003
        /*0200*/ 	.word	0x00000000
        /*0204*/ 	.short	0x010a
        /*0206*/ 	.byte	0x3f
	.zero		1


	//   ....[25]....
        /*0208*/ 	.word	0x000098c0
        /*020c*/ 	.word	0x0000000c
        /*0210*/ 	.word	0x00000000
        /*0214*/ 	.short	0x010a
        /*0216*/ 	.byte	0x3f
	.zero		1


	//   ....[26]....
        /*0218*/ 	.word	0x00009920
        /*021c*/ 	.word	0x0000000e
        /*0220*/ 	.word	0x00000000
        /*0224*/ 	.short	0x010a
        /*0226*/ 	.byte	0x3f
	.zero		1


	//   ....[27]....
        /*0228*/ 	.word	0x000099f0
        /*022c*/ 	.word	0x00000012
        /*0230*/ 	.word	0x00000028
        /*0234*/ 	.short	0x010a
        /*0236*/ 	.byte	0x3f
	.zero		1


	//   ....[28]....
        /*0238*/ 	.word	0x00009ac0
        /*023c*/ 	.word	0x00000006
        /*0240*/ 	.word	0x00000000
        /*0244*/ 	.short	0x010a
        /*0246*/ 	.byte	0x3f
	.zero		1


	//   ....[29]....
        /*0248*/ 	.word	0x00009b10
        /*024c*/ 	.word	0x00000007
        /*0250*/ 	.word	0x00000000
        /*0254*/ 	.short	0x010a
        /*0256*/ 	.byte	0x3f
	.zero		1


	//   ....[30]....
        /*0258*/ 	.word	0x00009b60
        /*025c*/ 	.word	0x0000000a
        /*0260*/ 	.word	0x00000000
        /*0264*/ 	.short	0x010a
        /*0266*/ 	.byte	0x3f
	.zero		1


	//   ....[31]....
        /*0268*/ 	.word	0x00009bb0
        /*026c*/ 	.word	0x0000000b
        /*0270*/ 	.word	0x00000000
        /*0274*/ 	.short	0x010a
        /*0276*/ 	.byte	0x3f
	.zero		1


	//----- nvinfo : EIATTR_NUM_MBARRIERS
	.align		4
.L_28:
        /*0278*/ 	.byte	0x03, 0x38
        /*027a*/ 	.short	0x000c


	//----- nvinfo : EIATTR_EXIT_INSTR_OFFSETS
	.align		4
        /*027c*/ 	.byte	0x04, 0x1c
        /*027e*/ 	.short	(.L_30 - .L_29)


	//   ....[0]....
.L_29:
        /*0280*/ 	.word	0x000008f0


	//   ....[1]....
        /*0284*/ 	.word	0x000010e0


	//   ....[2]....
        /*0288*/ 	.word	0x000082a0


	//   ....[3]....
        /*028c*/ 	.word	0x00008800


	//   ....[4]....
        /*0290*/ 	.word	0x000098a0


	//----- nvinfo : EIATTR_MAX_THREADS
	.align		4
.L_30:
        /*0294*/ 	.byte	0x04, 0x05
        /*0296*/ 	.short	(.L_32 - .L_31)
.L_31:
        /*0298*/ 	.word	0x00000180
        /*029c*/ 	.word	0x00000001
        /*02a0*/ 	.word	0x00000001


	//----- nvinfo : EIATTR_CRS_STACK_SIZE
	.align		4
.L_32:
        /*02a4*/ 	.byte	0x04, 0x1e
        /*02a6*/ 	.short	(.L_34 - .L_33)
.L_33:
        /*02a8*/ 	.word	0x00000000


	//----- nvinfo : EIATTR_CBANK_PARAM_SIZE
	.align		4
.L_34:
        /*02ac*/ 	.byte	0x03, 0x19
        /*02ae*/ 	.short	0x0470


	//----- nvinfo : EIATTR_PARAM_CBANK
	.align		4
        /*02b0*/ 	.byte	0x04, 0x0a
        /*02b2*/ 	.short	(.L_36 - .L_35)
	.align		4
.L_35:
        /*02b4*/ 	.word	index@(.nv.constant0._ZN7cutlass13device_kernelINS_4gemm6kernel13GemmUniversalIN4cute5tupleIJiiiiEEENS1_10collective13CollectiveMmaINS1_37MainloopSm90TmaGmmaWarpSpecializedFP8ILi5ENS5_IJNS4_1CILi1EEENSA_ILi2EEESB_EEENS1_35KernelTmaWarpSpecializedCooperativeEEENS5_IJNSA_ILi256EEENSA_ILi64EEENSA_ILi128EEEEEENS_12float_e4m3_tENS5_IJlSB_lEEESK_SL_NS4_8TiledMMAINS4_8MMA_AtomIJNS4_4SM904GMMA30MMA_64x64x32_F32E4M3E4M3_SS_TNILNSP_7ScaleInE1ELSR_1EEEEEENS4_6LayoutINS5_IJSC_SB_SB_EEENS5_IJSB_NSA_ILi0EEESW_EEEEENS5_IJNS4_10UnderscoreESZ_SZ_EEEEENS4_23SM90_TMA_LOAD_MULTICASTENS4_14ComposedLayoutINS4_7SwizzleILi3ELi4ELi3EEENS4_18smem_ptr_flag_bitsILi8EEENSU_INS5_IJNSA_ILi8EEESI_EEENS5_IJSI_SB_EEEEEEEvNS4_8identityENS4_13SM90_TMA_LOADES1C_vS1D_EENS_8epilogue10collective6detail29Sm90TmaWarpSpecializedAdapterINS1H_15DefaultEpilogueISK_SL_SL_NS1G_6thread17LinearCombinationISK_Li1EffLNS1L_9ScaleType4KindE0ELNS_15FloatRoundStyleE2ESK_EENS1_15EpilogueDefaultEEEEEvvEEEEvNT_6ParamsE)
        /*02b8*/ 	.short	0x0210
        /*02ba*/ 	.short	0x0470


	//----- nvinfo : EIATTR_SW_WAR
	.align		4
.L_36:
        /*02bc*/ 	.byte	0x04, 0x36
        /*02be*/ 	.short	(.L_38 - .L_37)
.L_37:
        /*02c0*/ 	.word	0x00000008
.L_38:


//--------------------- .nv.callgraph             --------------------------
	.section	.nv.callgraph,"",@"SHT_CUDA_CALLGRAPH"
	.align	4
	.sectionentsize	8
	.align		4
        /*0000*/ 	.word	0x00000000
	.align		4
        /*0004*/ 	.word	0xffffffff
	.align		4
        /*0008*/ 	.word	0x00000000
	.align		4
        /*000c*/ 	.word	0xfffffffe
	.align		4
        /*0010*/ 	.word	0x00000000
	.align		4
        /*0014*/ 	.word	0xfffffffd
	.align		4
        /*0018*/ 	.word	0x00000000
	.align		4
        /*001c*/ 	.word	0xfffffffc


//--------------------- .nv.constant4             --------------------------
	.section	.nv.constant4,"a",@progbits
	.align	8
	.align		8
.nv.constant4:
        /*0000*/ 	.dword	_ZN39_INTERNAL_296582a3_4_k_cu_1375d2e6_40544cuda3std3__45__cpo5beginE
	.align		8
        /*0008*/ 	.dword	_ZN39_INTERNAL_296582a3_4_k_cu_1375d2e6_40544cuda3std3__45__cpo3endE
	.align		8
        /*0010*/ 	.dword	_ZN39_INTERNAL_296582a3_4_k_cu_1375d2e6_40544cuda3std3__45__cpo6cbeginE
	.align		8
        /*0018*/ 	.dword	_ZN39_INTERNAL_296582a3_4_k_cu_1375d2e6_40544cuda3std3__45__cpo4cendE
	.align		8
        /*0020*/ 	.dword	_ZN39_INTERNAL_296582a3_4_k_cu_1375d2e6_40544cuda3std3__441_GLOBAL__N__296582a3_4_k_cu_1375d2e6_40546ignoreE
	.align		8
        /*0028*/ 	.dword	_ZN39_INTERNAL_296582a3_4_k_cu_1375d2e6_40544cuda3std3__419piecewise_constructE
	.align		8
        /*0030*/ 	.dword	_ZN39_INTERNAL_296582a3_4_k_cu_1375d2e6_40544cuda3std3__48in_placeE
	.align		8
        /*0038*/ 	.dword	_ZN39_INTERNAL_296582a3_4_k_cu_1375d2e6_40544cuda3std6ranges3__45__cpo4swapE
	.align		8
        /*0040*/ 	.dword	_ZN39_INTERNAL_296582a3_4_k_cu_1375d2e6_40544cuda3std6ranges3__45__cpo9iter_moveE
	.align		8
        /*0048*/ 	.dword	_ZN39_INTERNAL_296582a3_4_k_cu_1375d2e6_40544cute7productE
	.align		8
        /*0050*/ 	.dword	_ZN39_INTERNAL_296582a3_4_k_cu_1375d2e6_40544cute1_E


//--------------------- .text._ZN7cutlass13device_kernelINS_4gemm6kernel13GemmUniversalIN4cute5tupleIJiiiiEEENS1_10collective13CollectiveMmaINS1_37MainloopSm90TmaGmmaWarpSpecializedFP8ILi5ENS5_IJNS4_1CILi1EEENSA_ILi2EEESB_EEENS1_35KernelTmaWarpSpecializedCooperativeEEENS5_IJNSA_ILi256EEENSA_ILi64EEENSA_ILi128EEEEEENS_12float_e4m3_tENS5_IJlSB_lEEESK_SL_NS4_8TiledMMAINS4_8MMA_AtomIJNS4_4SM904GMMA30MMA_64x64x32_F32E4M3E4M3_SS_TNILNSP_7ScaleInE1ELSR_1EEEEEENS4_6LayoutINS5_IJSC_SB_SB_EEENS5_IJSB_NSA_ILi0EEESW_EEEEENS5_IJNS4_10UnderscoreESZ_SZ_EEEEENS4_23SM90_TMA_LOAD_MULTICASTENS4_14ComposedLayoutINS4_7SwizzleILi3ELi4ELi3EEENS4_18smem_ptr_flag_bitsILi8EEENSU_INS5_IJNSA_ILi8EEESI_EEENS5_IJSI_SB_EEEEEEEvNS4_8identityENS4_13SM90_TMA_LOADES1C_vS1D_EENS_8epilogue10collective6detail29Sm90TmaWarpSpecializedAdapterINS1H_15DefaultEpilogueISK_SL_SL_NS1G_6thread17LinearCombinationISK_Li1EffLNS1L_9ScaleType4KindE0ELNS_15FloatRoundStyleE2ESK_EENS1_15EpilogueDefaultEEEEEvvEEEEvNT_6ParamsE --------------------------
	.section	.text._ZN7cutlass13device_kernelINS_4gemm6kernel13GemmUniversalIN4cute5tupleIJiiiiEEENS1_10collective13CollectiveMmaINS1_37MainloopSm90TmaGmmaWarpSpecializedFP8ILi5ENS5_IJNS4_1CILi1EEENSA_ILi2EEESB_EEENS1_35KernelTmaWarpSpecializedCooperativeEEENS5_IJNSA_ILi256EEENSA_ILi64EEENSA_ILi128EEEEEENS_12float_e4m3_tENS5_IJlSB_lEEESK_SL_NS4_8TiledMMAINS4_8MMA_AtomIJNS4_4SM904GMMA30MMA_64x64x32_F32E4M3E4M3_SS_TNILNSP_7ScaleInE1ELSR_1EEEEEENS4_6LayoutINS5_IJSC_SB_SB_EEENS5_IJSB_NSA_ILi0EEESW_EEEEENS5_IJNS4_10UnderscoreESZ_SZ_EEEEENS4_23SM90_TMA_LOAD_MULTICASTENS4_14ComposedLayoutINS4_7SwizzleILi3ELi4ELi3EEENS4_18smem_ptr_flag_bitsILi8EEENSU_INS5_IJNSA_ILi8EEESI_EEENS5_IJSI_SB_EEEEEEEvNS4_8identityENS4_13SM90_TMA_LOADES1C_vS1D_EENS_8epilogue10collective6detail29Sm90TmaWarpSpecializedAdapterINS1H_15DefaultEpilogueISK_SL_SL_NS1G_6thread17LinearCombinationISK_Li1EffLNS1L_9ScaleType4KindE0ELNS_15FloatRoundStyleE2ESK_EENS1_15EpilogueDefaultEEEEEvvEEEEvNT_6ParamsE,"ax",@progbits
	.align	128
.text._ZN7cutlass13device_kernelINS_4gemm6kernel13GemmUniversalIN4cute5tupleIJiiiiEEENS1_10collective13CollectiveMmaINS1_37MainloopSm90TmaGmmaWarpSpecializedFP8ILi5ENS5_IJNS4_1CILi1EEENSA_ILi2EEESB_EEENS1_35KernelTmaWarpSpecializedCooperativeEEENS5_IJNSA_ILi256EEENSA_ILi64EEENSA_ILi128EEEEEENS_12float_e4m3_tENS5_IJlSB_lEEESK_SL_NS4_8TiledMMAINS4_8MMA_AtomIJNS4_4SM904GMMA30MMA_64x64x32_F32E4M3E4M3_SS_TNILNSP_7ScaleInE1ELSR_1EEEEEENS4_6LayoutINS5_IJSC_SB_SB_EEENS5_IJSB_NSA_ILi0EEESW_EEEEENS5_IJNS4_10UnderscoreESZ_SZ_EEEEENS4_23SM90_TMA_LOAD_MULTICASTENS4_14ComposedLayoutINS4_7SwizzleILi3ELi4ELi3EEENS4_18smem_ptr_flag_bitsILi8EEENSU_INS5_IJNSA_ILi8EEESI_EEENS5_IJSI_SB_EEEEEEEvNS4_8identityENS4_13SM90_TMA_LOADES1C_vS1D_EENS_8epilogue10collective6detail29Sm90TmaWarpSpecializedAdapterINS1H_15DefaultEpilogueISK_SL_SL_NS1G_6thread17LinearCombinationISK_Li1EffLNS1L_9ScaleType4KindE0ELNS_15FloatRoundStyleE2ESK_EENS1_15EpilogueDefaultEEEEEvvEEEEvNT_6ParamsE:
        .type           _ZN7cutlass13device_kernelINS_4gemm6kernel13GemmUniversalIN4cute5tupleIJiiiiEEENS1_10collective13CollectiveMmaINS1_37MainloopSm90TmaGmmaWarpSpecializedFP8ILi5ENS5_IJNS4_1CILi1EEENSA_ILi2EEESB_EEENS1_35KernelTmaWarpSpecializedCooperativeEEENS5_IJNSA_ILi256EEENSA_ILi64EEENSA_ILi128EEEEEENS_12float_e4m3_tENS5_IJlSB_lEEESK_SL_NS4_8TiledMMAINS4_8MMA_AtomIJNS4_4SM904GMMA30MMA_64x64x32_F32E4M3E4M3_SS_TNILNSP_7ScaleInE1ELSR_1EEEEEENS4_6LayoutINS5_IJSC_SB_SB_EEENS5_IJSB_NSA_ILi0EEESW_EEEEENS5_IJNS4_10UnderscoreESZ_SZ_EEEEENS4_23SM90_TMA_LOAD_MULTICASTENS4_14ComposedLayoutINS4_7SwizzleILi3ELi4ELi3EEENS4_18smem_ptr_flag_bitsILi8EEENSU_INS5_IJNSA_ILi8EEESI_EEENS5_IJSI_SB_EEEEEEEvNS4_8identityENS4_13SM90_TMA_LOADES1C_vS1D_EENS_8epilogue10collective6detail29Sm90TmaWarpSpecializedAdapterINS1H_15DefaultEpilogueISK_SL_SL_NS1G_6thread17LinearCombinationISK_Li1EffLNS1L_9ScaleType4KindE0ELNS_15FloatRoundStyleE2ESK_EENS1_15EpilogueDefaultEEEEEvvEEEEvNT_6ParamsE,@function
        .size           _ZN7cutlass13device_kernelINS_4gemm6kernel13GemmUniversalIN4cute5tupleIJiiiiEEENS1_10collective13CollectiveMmaINS1_37MainloopSm90TmaGmmaWarpSpecializedFP8ILi5ENS5_IJNS4_1CILi1EEENSA_ILi2EEESB_EEENS1_35KernelTmaWarpSpecializedCooperativeEEENS5_IJNSA_ILi256EEENSA_ILi64EEENSA_ILi128EEEEEENS_12float_e4m3_tENS5_IJlSB_lEEESK_SL_NS4_8TiledMMAINS4_8MMA_AtomIJNS4_4SM904GMMA30MMA_64x64x32_F32E4M3E4M3_SS_TNILNSP_7ScaleInE1ELSR_1EEEEEENS4_6LayoutINS5_IJSC_SB_SB_EEENS5_IJSB_NSA_ILi0EEESW_EEEEENS5_IJNS4_10UnderscoreESZ_SZ_EEEEENS4_23SM90_TMA_LOAD_MULTICASTENS4_14ComposedLayoutINS4_7SwizzleILi3ELi4ELi3EEENS4_18smem_ptr_flag_bitsILi8EEENSU_INS5_IJNSA_ILi8EEESI_EEENS5_IJSI_SB_EEEEEEEvNS4_8identityENS4_13SM90_TMA_LOADES1C_vS1D_EENS_8epilogue10collective6detail29Sm90TmaWarpSpecializedAdapterINS1H_15DefaultEpilogueISK_SL_SL_NS1G_6thread17LinearCombinationISK_Li1EffLNS1L_9ScaleType4KindE0ELNS_15FloatRoundStyleE2ESK_EENS1_15EpilogueDefaultEEEEEvvEEEEvNT_6ParamsE,(.L_x_208 - _ZN7cutlass13device_kernelINS_4gemm6kernel13GemmUniversalIN4cute5tupleIJiiiiEEENS1_10collective13CollectiveMmaINS1_37MainloopSm90TmaGmmaWarpSpecializedFP8ILi5ENS5_IJNS4_1CILi1EEENSA_ILi2EEESB_EEENS1_35KernelTmaWarpSpecializedCooperativeEEENS5_IJNSA_ILi256EEENSA_ILi64EEENSA_ILi128EEEEEENS_12float_e4m3_tENS5_IJlSB_lEEESK_SL_NS4_8TiledMMAINS4_8MMA_AtomIJNS4_4SM904GMMA30MMA_64x64x32_F32E4M3E4M3_SS_TNILNSP_7ScaleInE1ELSR_1EEEEEENS4_6LayoutINS5_IJSC_SB_SB_EEENS5_IJSB_NSA_ILi0EEESW_EEEEENS5_IJNS4_10UnderscoreESZ_SZ_EEEEENS4_23SM90_TMA_LOAD_MULTICASTENS4_14ComposedLayoutINS4_7SwizzleILi3ELi4ELi3EEENS4_18smem_ptr_flag_bitsILi8EEENSU_INS5_IJNSA_ILi8EEESI_EEENS5_IJSI_SB_EEEEEEEvNS4_8identityENS4_13SM90_TMA_LOADES1C_vS1D_EENS_8epilogue10collective6detail29Sm90TmaWarpSpecializedAdapterINS1H_15DefaultEpilogueISK_SL_SL_NS1G_6thread17LinearCombinationISK_Li1EffLNS1L_9ScaleType4KindE0ELNS_15FloatRoundStyleE2ESK_EENS1_15EpilogueDefaultEEEEEvvEEEEvNT_6ParamsE)
        .other          _ZN7cutlass13device_kernelINS_4gemm6kernel13GemmUniversalIN4cute5tupleIJiiiiEEENS1_10collective13CollectiveMmaINS1_37MainloopSm90TmaGmmaWarpSpecializedFP8ILi5ENS5_IJNS4_1CILi1EEENSA_ILi2EEESB_EEENS1_35KernelTmaWarpSpecializedCooperativeEEENS5_IJNSA_ILi256EEENSA_ILi64EEENSA_ILi128EEEEEENS_12float_e4m3_tENS5_IJlSB_lEEESK_SL_NS4_8TiledMMAINS4_8MMA_AtomIJNS4_4SM904GMMA30MMA_64x64x32_F32E4M3E4M3_SS_TNILNSP_7ScaleInE1ELSR_1EEEEEENS4_6LayoutINS5_IJSC_SB_SB_EEENS5_IJSB_NSA_ILi0EEESW_EEEEENS5_IJNS4_10UnderscoreESZ_SZ_EEEEENS4_23SM90_TMA_LOAD_MULTICASTENS4_14ComposedLayoutINS4_7SwizzleILi3ELi4ELi3EEENS4_18smem_ptr_flag_bitsILi8EEENSU_INS5_IJNSA_ILi8EEESI_EEENS5_IJSI_SB_EEEEEEEvNS4_8identityENS4_13SM90_TMA_LOADES1C_vS1D_EENS_8epilogue10collective6detail29Sm90TmaWarpSpecializedAdapterINS1H_15DefaultEpilogueISK_SL_SL_NS1G_6thread17LinearCombinationISK_Li1EffLNS1L_9ScaleType4KindE0ELNS_15FloatRoundStyleE2ESK_EENS1_15EpilogueDefaultEEEEEvvEEEEvNT_6ParamsE,@"STO_CUDA_ENTRY STV_DEFAULT"
_ZN7cutlass13device_kernelINS_4gemm6kernel13GemmUniversalIN4cute5tupleIJiiiiEEENS1_10collective13CollectiveMmaINS1_37MainloopSm90TmaGmmaWarpSpecializedFP8ILi5ENS5_IJNS4_1CILi1EEENSA_ILi2EEESB_EEENS1_35KernelTmaWarpSpecializedCooperativeEEENS5_IJNSA_ILi256EEENSA_ILi64EEENSA_ILi128EEEEEENS_12float_e4m3_tENS5_IJlSB_lEEESK_SL_NS4_8TiledMMAINS4_8MMA_AtomIJNS4_4SM904GMMA30MMA_64x64x32_F32E4M3E4M3_SS_TNILNSP_7ScaleInE1ELSR_1EEEEEENS4_6LayoutINS5_IJSC_SB_SB_EEENS5_IJSB_NSA_ILi0EEESW_EEEEENS5_IJNS4_10UnderscoreESZ_SZ_EEEEENS4_23SM90_TMA_LOAD_MULTICASTENS4_14ComposedLayoutINS4_7SwizzleILi3ELi4ELi3EEENS4_18smem_ptr_flag_bitsILi8EEENSU_INS5_IJNSA_ILi8EEESI_EEENS5_IJSI_SB_EEEEEEEvNS4_8identityENS4_13SM90_TMA_LOADES1C_vS1D_EENS_8epilogue10collective6detail29Sm90TmaWarpSpecializedAdapterINS1H_15DefaultEpilogueISK_SL_SL_NS1G_6thread17LinearCombinationISK_Li1EffLNS1L_9ScaleType4KindE0ELNS_15FloatRoundStyleE2ESK_EENS1_15EpilogueDefaultEEEEEvvEEEEvNT_6ParamsE:
[----:B------:R-:W-:Y:S01]  /*0000*/  LDC R1, c[0x0][0x28] ;  /* 0x00000a00ff017b82 */ /* 0x000fe20000000800 */
[----:B------:R-:W0:Y:S01]  /*0010*/  S2R R0, SR_TID.X ;  /* 0x0000000000007919 */ /* 0x000e220000002100 */
[----:B------:R-:W-:Y:S01]  /*0020*/  ELECT P0, URZ, PT ;  /* 0x00000000003f782f */ /* 0x000fe20003800000 */
[----:B------:R-:W-:Y:S01]  /*0030*/  BSSY B0, `(.L_x_0) ;  /* 0x000000f000007945 */ /* 0x000fe20003800000 */
[--C-:B0-----:R-:W-:Y:S02]  /*0040*/  SHF.R.U32.HI R2, RZ, 0x5, R0.reuse ;  /* 0x00000005ff027819 */ /* 0x101fe40000011600 */
[----:B------:R-:W-:-:S03]  /*0050*/  SHF.R.U32.HI R3, RZ, 0x7, R0 ;  /* 0x00000007ff037819 */ /* 0x000fc60000011600 */
[----:B------:R-:W0:Y:S04]  /*0060*/  SHFL.IDX PT, R6, R2, RZ, 0x1f ;  /* 0x00001fff02067589 */ /* 0x000e2800000e0000 */
[----:B------:R1:W2:Y:S01]  /*0070*/  SHFL.IDX PT, R4, R3, RZ, 0x1f ;  /* 0x00001fff03047589 */ /* 0x0002a200000e0000 */
[----:B0-----:R-:W-:-:S13]  /*0080*/  ISETP.NE.OR P0, PT, R6, RZ, !P0 ;  /* 0x000000ff0600720c */ /* 0x001fda0004705670 */
[----:B-12---:R-:W-:Y:S05]  /*0090*/  @P0 BRA `(.L_x_1) ;  /* 0x0000000000200947 */ /* 0x006fea0003800000 */
[----:B------:R-:W-:Y:S02]  /*00a0*/  ULDC.64 UR4, c[0x0][0x198] ;  /* 0x0000660000047ab9 */ /* 0x000fe40000000a00 */
[----:B------:R-:W-:Y:S02]  /*00b0*/  UIADD3 UR6, UP0, UR4, 0xf0, URZ ;  /* 0x000000f004067890 */ /* 0x000fe4000ff1e03f */
[----:B------:R-:W-:Y:S02]  /*00c0*/  UIADD3 UR4, UP1, UR4, 0x1f0, URZ ;  /* 0x000001f004047890 */ /* 0x000fe4000ff3e03f */
[----:B------:R-:W-:Y:S02]  /*00d0*/  UIADD3.X UR7, URZ, UR5, URZ, UP0, !UPT ;  /* 0x000000053f077290 */ /* 0x000fe400087fe43f */
[----:B------:R-:W-:-:S07]  /*00e0*/  UIADD3.X UR5, URZ, UR5, URZ, UP1, !UPT ;  /* 0x000000053f057290 */ /* 0x000fce0008ffe43f */
[----:B------:R0:W-:Y:S02]  /*00f0*/  UTMACCTL.PF [UR6] ;  /* 0x00000000060079b9 */ /* 0x0001e40008040000 */
[----:B------:R0:W-:Y:S02]  /*0100*/  UTMACCTL.PF [UR4] ;  /* 0x00000000040079b9 */ /* 0x0001e40008040000 */
[----:B0-----:R-:W-:Y:S01]  /*0110*/  NOP ;  /* 0x0000000000007918 */ /* 0x001fe20000000000 */
.L_x_1:
[----:B------:R-:W-:Y:S05]  /*0120*/  BSYNC B0 ;  /* 0x0000000000007941 */ /* 0x000fea0003800000 */
.L_x_0:
[----:B------:R-:W0:Y:S02]  /*0130*/  SHFL.IDX PT, R3, R2, RZ, 0x1f ;  /* 0x00001fff02037589 */ /* 0x000e2400000e0000 */
[----:B0-----:R-:W-:-:S13]  /*0140*/  ISETP.NE.AND P0, PT, R3, RZ, PT ;  /* 0x000000ff0300720c */ /* 0x001fda0003f05270 */
[----:B------:R-:W-:Y:S05]  /*0150*/  @P0 BRA `(.L_x_2) ;  /* 0x0000000000600947 */ /* 0x000fea0003800000 */
[----:B------:R-:W0:Y:S01]  /*0160*/  S2UR UR8, SR_CgaCtaId ;  /* 0x00000000000879c3 */ /* 0x000e220000008800 */
[----:B------:R-:W-:Y:S01]  /*0170*/  UMOV UR4, 0x400 ;  /* 0x0000040000047882 */ /* 0x000fe20000000000 */
[----:B------:R-:W-:Y:S01]  /*0180*/  UMOV UR5, 0x1 ;  /* 0x0000000100057882 */ /* 0x000fe20000000000 */
[----:B------:R-:W-:Y:S01]  /*0190*/  UMOV UR6, 0x4 ;  /* 0x0000000400067882 */ /* 0x000fe20000000000 */
[----:B------:R-:W-:Y:S01]  /*01a0*/  ELECT P0, URZ, PT ;  /* 0x00000000003f782f */ /* 0x000fe20003800000 */
[----:B------:R-:W-:-:S04]  /*01b0*/  UIADD3 UR6, -UR6, 0x100000, URZ ;  /* 0x0010000006067890 */ /* 0x000fc8000fffe13f */
[----:B------:R-:W-:Y:S02]  /*01c0*/  USHF.L.U32 UR7, UR6, 0xb, URZ ;  /* 0x0000000b06077899 */ /* 0x000fe4000800063f */
[----:B------:R-:W-:Y:S02]  /*01d0*/  USHF.L.U32 UR6, UR6, 0x1, URZ ;  /* 0x0000000106067899 */ /* 0x000fe4000800063f */
[----:B0-----:R-:W-:Y:S02]  /*01e0*/  ULEA UR8, UR8, UR4, 0x18 ;  /* 0x0000000408087291 */ /* 0x001fe4000f8ec03f */
[----:B------:R-:W-:-:S04]  /*01f0*/  UIADD3 UR4, -UR5, 0x100000, URZ ;  /* 0x0010000005047890 */ /* 0x000fc8000fffe13f */
[----:B------:R-:W-:Y:S02]  /*0200*/  USHF.L.U32 UR5, UR4, 0xb, URZ ;  /* 0x0000000b04057899 */ /* 0x000fe4000800063f */
[----:B------:R-:W-:Y:S01]  /*0210*/  USHF.L.U32 UR4, UR4, 0x1, URZ ;  /* 0x0000000104047899 */ /* 0x000fe2000800063f */
[----:B------:R-:W0:Y:S11]  /*0220*/  FENCE.VIEW.ASYNC.S ;  /* 0x00000000000073c6 */ /* 0x000e360000000000 */
[----:B0-----:R0:W1:Y:S01]  /*0230*/  SYNCS.EXCH.64 URZ, [UR8], UR4 ;  /* 0x00000004083f75b2 */ /* 0x0010620008000100 */
[----:B------:R0:W2:Y:S01]  /*0240*/  SYNCS.EXCH.64 URZ, [UR8+0x28], UR6 ;  /* 0x00002806083f75b2 */ /* 0x0000a20008000100 */
[----:B------:R0:W3:Y:S01]  /*0250*/  SYNCS.EXCH.64 URZ, [UR8+0x8], UR4 ;  /* 0x00000804083f75b2 */ /* 0x0000e20008000100 */
[----:B------:R0:W4:Y:S01]  /*0260*/  SYNCS.EXCH.64 URZ, [UR8+0x30], UR6 ;  /* 0x00003006083f75b2 */ /* 0x0001220008000100 */
[----:B------:R0:W0:Y:S01]  /*0270*/  SYNCS.EXCH.64 URZ, [UR8+0x10], UR4 ;  /* 0x00001004083f75b2 */ /* 0x0000220008000100 */
[----:B------:R0:W0:Y:S01]  /*0280*/  SYNCS.EXCH.64 URZ, [UR8+0x38], UR6 ;  /* 0x00003806083f75b2 */ /* 0x0000220008000100 */
[----:B------:R0:W0:Y:S01]  /*0290*/  SYNCS.EXCH.64 URZ, [UR8+0x18], UR4 ;  /* 0x00001804083f75b2 */ /* 0x0000220008000100 */
[----:B------:R0:W0:Y:S01]  /*02a0*/  SYNCS.EXCH.64 URZ, [UR8+0x40], UR6 ;  /* 0x00004006083f75b2 */ /* 0x0000220008000100 */
[----:B------:R0:W0:Y:S01]  /*02b0*/  SYNCS.EXCH.64 URZ, [UR8+0x20], UR4 ;  /* 0x00002004083f75b2 */ /* 0x0000220008000100 */
[----:B------:R0:W0:Y:S01]  /*02c0*/  SYNCS.EXCH.64 URZ, [UR8+0x48], UR6 ;  /* 0x00004806083f75b2 */ /* 0x0000220008000100 */
[----:B------:R-:W-:Y:S01]  /*02d0*/  NOP ;  /* 0x0000000000007918 */ /* 0x000fe20000000000 */
.L_x_2:
[----:B------:R-:W5:Y:S01]  /*02e0*/  SHFL.IDX PT, R2, R2, RZ, 0x1f ;  /* 0x00001fff02027589 */ /* 0x000f6200000e0000 */
[----:B------:R-:W-:Y:S01]  /*02f0*/  SHF.R.S32.HI R5, RZ, 0x1f, R0 ;  /* 0x0000001fff057819 */ /* 0x000fe20000011400 */
[----:B0-----:R-:W0:Y:S01]  /*0300*/  S2UR UR8, SR_CTAID.X ;  /* 0x00000000000879c3 */ /* 0x001e220000002500 */
[----:B------:R-:W-:Y:S01]  /*0310*/  ELECT P0, URZ, PT ;  /* 0x00000000003f782f */ /* 0x000fe20003800000 */
[----:B------:R-:W1:Y:S01]  /*0320*/  S2R R8, SR_CTAID.Y ;  /* 0x0000000000087919 */ /* 0x000e620000002600 */
[----:B------:R-:W-:Y:S01]  /*0330*/  LEA.HI R5, R5, R0, RZ, 0x7 ;  /* 0x0000000005057211 */ /* 0x000fe200078f38ff */
[----:B------:R-:W-:Y:S01]  /*0340*/  ULDC UR4, c[0x0][0x154] ;  /* 0x0000550000047ab9 */ /* 0x000fe20000000800 */
[----:B------:R-:W-:Y:S01]  /*0350*/  NOP ;  /* 0x0000000000007918 */ /* 0x000fe20000000000 */
[----:B------:R-:W-:Y:S01]  /*0360*/  NOP ;  /* 0x0000000000007918 */ /* 0x000fe20000000000 */
[----:B------:R-:W-:Y:S01]  /*0370*/  LOP3.LUT R5, R5, 0xffffff80, RZ, 0xc0, !PT ;  /* 0xffffff8005057812 */ /* 0x000fe200078ec0ff */
[----:B------:R-:W2:Y:S04]  /*0380*/  LDC R14, c[0x0][0x140] ;  /* 0x00005000ff0e7b82 */ /* 0x000ea80000000800 */
[----:B------:R-:W-:-:S04]  /*0390*/  IMAD.IADD R5, R0, 0x1, -R5 ;  /* 0x0000000100057824 */ /* 0x000fc800078e0a05 */
[----:B------:R-:W3:Y:S01]  /*03a0*/  LDC R19, c[0x0][0x148] ;  /* 0x00005200ff137b82 */ /* 0x000ee20000000800 */
[----:B------:R-:W-:Y:S02]  /*03b0*/  SHF.R.S32.HI R10, RZ, 0x1f, R5 ;  /* 0x0000001fff0a7819 */ /* 0x000fe40000011405 */
[----:B------:R-:W-:Y:S02]  /*03c0*/  LOP3.LUT P2, RZ, R5, 0x7, RZ, 0xc0, !PT ;  /* 0x0000000705ff7812 */ /* 0x000fe4000784c0ff */
[----:B------:R-:W-:Y:S02]  /*03d0*/  LEA.HI R10, R10, R5, RZ, 0x3 ;  /* 0x000000050a0a7211 */ /* 0x000fe400078f18ff */
[----:B-----5:R-:W-:Y:S01]  /*03e0*/  ISETP.NE.OR P0, PT, R2, RZ, !P0 ;  /* 0x000000ff0200720c */ /* 0x020fe20004705670 */
[----:B------:R-:W5:Y:S01]  /*03f0*/  LDC R12, c[0x0][0x144] ;  /* 0x00005100ff0c7b82 */ /* 0x000f620000000800 */
[--C-:B------:R-:W-:Y:S02]  /*0400*/  SHF.R.S32.HI R2, RZ, 0x3, R10.reuse ;  /* 0x00000003ff027819 */ /* 0x100fe4000001140a */
[----:B------:R-:W-:-:S02]  /*0410*/  SHF.R.S32.HI R7, RZ, 0x1f, R10 ;  /* 0x0000001fff077819 */ /* 0x000fc4000001140a */
[----:B------:R-:W-:Y:S02]  /*0420*/  SHF.R.S32.HI R10, RZ, 0x1f, R3 ;  /* 0x0000001fff0a7819 */ /* 0x000fe40000011403 */
[----:B------:R-:W-:Y:S02]  /*0430*/  LEA.HI R7, R7, R2, RZ, 0x2 ;  /* 0x0000000207077211 */ /* 0x000fe400078f10ff */
[----:B------:R-:W-:Y:S02]  /*0440*/  LEA.HI R10, R10, R3, RZ, 0x2 ;  /* 0x000000030a0a7211 */ /* 0x000fe400078f10ff */
[----:B------:R-:W-:Y:S01]  /*0450*/  LOP3.LUT R7, R7, 0xfffffffc, RZ, 0xc0, !PT ;  /* 0xfffffffc07077812 */ /* 0x000fe200078ec0ff */
[----:B------:R-:W-:Y:S01]  /*0460*/  VOTEU.ALL UP0, P0 ;  /* 0x00000000003f7886 */ /* 0x000fe20000000000 */
[----:B-1----:R-:W-:Y:S01]  /*0470*/  I2FP.F32.U32 R11, R8 ;  /* 0x00000008000b7245 */ /* 0x002fe20000201000 */
[----:B------:R-:W-:Y:S01]  /*0480*/  VOTEU.ALL UP1, P0 ;  /* 0x00000000003f7886 */ /* 0x000fe20000020000 */
[----:B------:R-:W-:Y:S01]  /*0490*/  LOP3.LUT R10, R10, 0x3ffffffc, RZ, 0xc0, !PT ;  /* 0x3ffffffc0a0a7812 */ /* 0x000fe200078ec0ff */
[----:B------:R-:W-:Y:S01]  /*04a0*/  IMAD.IADD R7, R2, 0x1, -R7 ;  /* 0x0000000102077824 */ /* 0x000fe200078e0a07 */
[----:B------:R-:W1:Y:S01]  /*04b0*/  @!UP0 S2UR UR7, SR_CgaCtaId ;  /* 0x00000000000789c3 */ /* 0x000e620000008800 */
[----:B0-----:R-:W-:Y:S01]  /*04c0*/  I2FP.F32.U32 R2, UR8 ;  /* 0x0000000800027c45 */ /* 0x001fe20008201000 */
[----:B------:R-:W-:Y:S01]  /*04d0*/  FMUL R13, R11, UR4 ;  /* 0x000000040b0d7c20 */ /* 0x000fe20008400000 */
[----:B------:R-:W-:Y:S01]  /*04e0*/  ULDC UR4, c[0x0][0x150] ;  /* 0x0000540000047ab9 */ /* 0x000fe20000000800 */
[----:B------:R-:W-:Y:S01]  /*04f0*/  IMAD.IADD R10, R3, 0x1, -R10 ;  /* 0x00000001030a7824 */ /* 0x000fe200078e0a0a */
[----:B------:R-:W-:Y:S01]  /*0500*/  SHF.R.S32.HI R3, RZ, 0x1f, R6 ;  /* 0x0000001fff037819 */ /* 0x000fe20000011406 */
[----:B------:R-:W-:Y:S01]  /*0510*/  FMUL R11, R2, UR4 ;  /* 0x00000004020b7c20 */ /* 0x000fe20008400000 */
[----:B------:R-:W-:Y:S01]  /*0520*/  UMOV UR4, 0x20 ;  /* 0x0000002000047882 */ /* 0x000fe20000000000 */
[----:B------:R-:W0:Y:S01]  /*0530*/  F2I.U32.TRUNC.NTZ R13, R13 ;  /* 0x0000000d000d7305 */ /* 0x000e22000020f000 */
[----:B------:R-:W-:Y:S01]  /*0540*/  LEA.HI R3, R3, R6, RZ, 0x2 ;  /* 0x0000000603037211 */ /* 0x000fe200078f10ff */
[----:B------:R-:W-:Y:S01]  /*0550*/  IMAD R7, R10, 0x4, R7 ;  /* 0x000000040a077824 */ /* 0x000fe200078e0207 */
[----:B------:R-:W-:Y:S01]  /*0560*/  @!UP0 UMOV UR6, 0x400 ;  /* 0x0000040000068882 */ /* 0x000fe20000000000 */
[----:B------:R-:W-:-:S04]  /*0570*/  @!UP0 UIADD3 UR4, -UR4, 0x100000, URZ ;  /* 0x0010000004048890 */ /* 0x000fc8000fffe13f */
[----:B------:R-:W-:Y:S02]  /*0580*/  @!UP0 USHF.L.U32 UR5, UR4, 0xb, URZ ;  /* 0x0000000b04058899 */ /* 0x000fe4000800063f */
[----:B------:R-:W-:Y:S01]  /*0590*/  @!UP0 USHF.L.U32 UR4, UR4, 0x1, URZ ;  /* 0x0000000104048899 */ /* 0x000fe2000800063f */
[----:B------:R-:W-:Y:S01]  /*05a0*/  LOP3.LUT R3, R3, 0xfffffffc, RZ, 0xc0, !PT ;  /* 0xfffffffc03037812 */ /* 0x000fe200078ec0ff */
[C---:B------:R-:W-:Y:S01]  /*05b0*/  IMAD.SHL.U32 R2, R7.reuse, 0x4, RZ ;  /* 0x0000000407027824 */ /* 0x040fe200078e00ff */
[----:B--2---:R-:W-:Y:S01]  /*05c0*/  ISETP.EQ.U32.AND P3, PT, R14, 0x1, PT ;  /* 0x000000010e00780c */ /* 0x004fe20003f62070 */
[----:B------:R-:W2:Y:S01]  /*05d0*/  F2I.U32.TRUNC.NTZ R11, R11 ;  /* 0x0000000b000b7305 */ /* 0x000ea2000020f000 */
[----:B------:R-:W-:Y:S02]  /*05e0*/  VIADD R10, R4, 0xffffffff ;  /* 0xffffffff040a7836 */ /* 0x000fe40000000000 */
[----:B------:R-:W-:Y:S01]  /*05f0*/  IMAD.IADD R6, R6, 0x1, -R3 ;  /* 0x0000000106067824 */ /* 0x000fe200078e0a03 */
[----:B------:R-:W-:-:S02]  /*0600*/  LOP3.LUT R5, R7, 0xc, R2, 0x78, !PT ;  /* 0x0000000c07057812 */ /* 0x000fc400078e7802 */
[----:B------:R-:W-:Y:S01]  /*0610*/  ISETP.GE.U32.AND P5, PT, R10, 0x2, PT ;  /* 0x000000020a00780c */ /* 0x000fe20003fa6070 */
[----:B0-----:R-:W-:Y:S01]  /*0620*/  IMAD.MOV R20, RZ, RZ, -R13 ;  /* 0x000000ffff147224 */ /* 0x001fe200078e0a0d */
[----:B-1----:R-:W-:Y:S01]  /*0630*/  @!UP0 ULEA UR6, UR7, UR6, 0x18 ;  /* 0x0000000607068291 */ /* 0x002fe2000f8ec03f */
[C---:B------:R-:W-:Y:S01]  /*0640*/  ISETP.NE.AND P1, PT, R6.reuse, 0x3, PT ;  /* 0x000000030600780c */ /* 0x040fe20003f25270 */
[----:B------:R-:W-:Y:S01]  /*0650*/  VOTEU.ALL UP0, P0 ;  /* 0x00000000003f7886 */ /* 0x000fe20000000000 */
[----:B---3--:R-:W-:Y:S01]  /*0660*/  IMAD R2, R19, R20, R8 ;  /* 0x0000001413027224 */ /* 0x008fe200078e0208 */
[----:B------:R-:W-:Y:S02]  /*0670*/  ISETP.LT.U32.AND P0, PT, R5, 0x2, !P2 ;  /* 0x000000020500780c */ /* 0x000fe40005701070 */
[----:B------:R-:W-:Y:S01]  /*0680*/  ISETP.EQ.OR P1, PT, R6, RZ, !P1 ;  /* 0x000000ff0600720c */ /* 0x000fe20004f22670 */
[----:B--2---:R-:W-:Y:S01]  /*0690*/  IMAD.MOV R11, RZ, RZ, -R11 ;  /* 0x000000ffff0b7224 */ /* 0x004fe200078e0a0b */
[----:B------:R-:W-:-:S02]  /*06a0*/  ISETP.NE.AND P4, PT, R2, R5, PT ;  /* 0x000000050200720c */ /* 0x000fc40003f85270 */
[----:B------:R-:W-:Y:S01]  /*06b0*/  ISETP.EQ.AND P1, PT, R4, RZ, P1 ;  /* 0x000000ff0400720c */ /* 0x000fe20000f22270 */
[----:B-----5:R-:W-:Y:S01]  /*06c0*/  IMAD R11, R12, R11, UR8 ;  /* 0x000000080c0b7e24 */ /* 0x020fe2000f8e020b */
[----:B------:R-:W-:Y:S01]  /*06d0*/  ISETP.NE.AND P2, PT, R4, RZ, PT ;  /* 0x000000ff0400720c */ /* 0x000fe20003f45270 */
[----:B------:R-:W0:Y:S02]  /*06e0*/  FENCE.VIEW.ASYNC.S ;  /* 0x00000000000073c6 */ /* 0x000e240000000000 */
[----:B0-----:R0:W1:Y:S01]  /*06f0*/  @!UP0 SYNCS.EXCH.64 URZ, [UR6+0x60], UR4 ;  /* 0x00006004063f85b2 */ /* 0x0010620008000100 */
[----:B------:R-:W-:Y:S02]  /*0700*/  SEL R4, RZ, 0x1, !P1 ;  /* 0x00000001ff047807 */ /* 0x000fe40004800000 */
[----:B------:R-:W-:Y:S02]  /*0710*/  ISETP.EQ.OR P4, PT, R11, RZ, !P4 ;  /* 0x000000ff0b00720c */ /* 0x000fe40006782670 */
[----:B------:R-:W-:-:S02]  /*0720*/  SEL R4, R4, 0x2, P5 ;  /* 0x0000000204047807 */ /* 0x000fc40002800000 */
[----:B------:R-:W-:Y:S01]  /*0730*/  PLOP3.LUT P0, PT, P0, P4, PT, 0x80, 0x0 ;  /* 0x000000000000781c */ /* 0x000fe20000709070 */
[----:B------:R0:W2:Y:S01]  /*0740*/  @!UP1 SYNCS.EXCH.64 URZ, [UR6+0x68], UR4 ;  /* 0x00006804063f95b2 */ /* 0x0000a20008000100 */
[----:B------:R-:W-:Y:S01]  /*0750*/  NOP ;  /* 0x0000000000007918 */ /* 0x000fe20000000000 */
[----:B------:R-:W-:Y:S10]  /*0760*/  @!P3 BRA `(.L_x_3) ;  /* 0x000000000008b947 */ /* 0x000ff40003800000 */
[----:B-12-4-:R-:W-:Y:S01]  /*0770*/  UCGABAR_ARV ;  /* 0x00000000000079c7 */ /* 0x016fe20008000000 */
[----:B------:R-:W-:Y:S05]  /*0780*/  BRA `(.L_x_4) ;  /* 0x0000000000047947 */ /* 0x000fea0003800000 */
.L_x_3:
[----:B-12-4-:R-:W-:Y:S01]  /*0790*/  NOP ;  /* 0x0000000000007918 */ /* 0x016fe20000000000 */
.L_x_4:
[----:B------:R-:W1:Y:S01]  /*07a0*/  LDC R2, c[0x0][0x65c] ;  /* 0x00019700ff027b82 */ /* 0x000e620000000800 */
[----:B------:R-:W-:Y:S01]  /*07b0*/  IMAD.MOV.U32 R3, RZ, RZ, RZ ;  /* 0x000000ffff037224 */ /* 0x000fe200078e00ff */
[----:B-1----:R-:W-:Y:S01]  /*07c0*/  ISETP.NE.AND P4, PT, R2, 0x1, PT ;  /* 0x000000010200780c */ /* 0x002fe20003f85270 */
[----:B------:R-:W-:-:S12]  /*07d0*/  IMAD.U32 R2, RZ, RZ, UR8 ;  /* 0x00000008ff027e24 */ /* 0x000fd8000f8e00ff */
[----:B------:R-:W1:Y:S01]  /*07e0*/  @P4 LDC R15, c[0x0][0x10] ;  /* 0x00000400ff0f4b82 */ /* 0x000e620000000800 */
[----:B------:R-:W-:Y:S02]  /*07f0*/  @P4 IMAD.MOV.U32 R9, RZ, RZ, RZ ;  /* 0x000000ffff094224 */ /* 0x000fe400078e00ff */
[----:B------:R-:W-:-:S05]  /*0800*/  @P4 IMAD.MOV.U32 R7, RZ, RZ, RZ ;  /* 0x000000ffff074224 */ /* 0x000fca00078e00ff */
[----:B------:R-:W2:Y:S01]  /*0810*/  @!P4 LDC R13, c[0x0][0xc] ;  /* 0x00000300ff0dcb82 */ /* 0x000ea20000000800 */
[----:B-1----:R-:W-:-:S04]  /*0820*/  @P4 IMAD.WIDE.U32 R14, R15, UR8, R8 ;  /* 0x000000080f0e4c25 */ /* 0x002fc8000f8e0008 */
[----:B--2---:R-:W-:-:S04]  /*0830*/  @!P4 IMAD.WIDE.U32 R12, R8, R13, R2 ;  /* 0x0000000d080cc225 */ /* 0x004fc800078e0002 */
[----:B------:R-:W-:Y:S02]  /*0840*/  @P4 IMAD.MOV.U32 R2, RZ, RZ, R14 ;  /* 0x000000ffff024224 */ /* 0x000fe400078e000e */
[----:B------:R-:W-:Y:S02]  /*0850*/  @P4 IMAD.IADD R3, R15, 0x1, R7 ;  /* 0x000000010f034824 */ /* 0x000fe400078e0207 */
[----:B------:R-:W-:Y:S02]  /*0860*/  @!P4 IMAD.MOV.U32 R2, RZ, RZ, R12 ;  /* 0x000000ffff02c224 */ /* 0x000fe400078e000c */
[----:B------:R-:W-:Y:S01]  /*0870*/  @!P4 IMAD.MOV.U32 R3, RZ, RZ, R13 ;  /* 0x000000ffff03c224 */ /* 0x000fe200078e000d */
[----:B------:R-:W-:Y:S06]  /*0880*/  @!P3 BRA `(.L_x_5) ;  /* 0x00000000000cb947 */ /* 0x000fec0003800000 */
[----:B------:R-:W-:Y:S01]  /*0890*/  UCGABAR_WAIT ;  /* 0x0000000000007dc7 */ /* 0x000fe20008000000 */
[----:B------:R-:W-:Y:S01]  /*08a0*/  CCTL.IVALL ;  /* 0x00000000ff00798f */ /* 0x000fe20002000000 */
[----:B------:R-:W-:Y:S05]  /*08b0*/  BRA `(.L_x_6) ;  /* 0x0000000000047947 */ /* 0x000fea0003800000 */
.L_x_5:
[----:B------:R-:W-:Y:S06]  /*08c0*/  BAR.SYNC.DEFER_BLOCKING 0x0 ;  /* 0x0000000000007b1d */ /* 0x000fec0000010000 */
.L_x_6:
[----:B------:R-:W-:Y:S05]  /*08d0*/  @!P2 BRA `(.L_x_7) ;  /* 0x000000780074a947 */ /* 0x000fea0003800000 */
[----:B------:R-:W-:-:S13]  /*08e0*/  ISETP.GT.U32.AND P1, PT, R10, 0x1, PT ;  /* 0x000000010a00780c */ /* 0x000fda0003f24070 */
[----:B0-----:R-:W-:Y:S05]  /*08f0*/  @P1 EXIT ;  /* 0x000000000000194d */ /* 0x001fea0003800000 */
[----:B------:R-:W-:Y:S01]  /*0900*/  ULDC.64 UR4, c[0x0][0x650] ;  /* 0x0001940000047ab9 */ /* 0x000fe20000000a00 */
[----:B------:R-:W-:Y:S01]  /*0910*/  PRMT R14, RZ, 0x7610, R14 ;  /* 0x00007610ff0e7816 */ /* 0x000fe2000000000e */
[----:B------:R-:W-:Y:S01]  /*0920*/  IMAD.MOV.U32 R7, RZ, RZ, -0x1 ;  /* 0xffffffffff077424 */ /* 0x000fe200078e00ff */
[----:B------:R-:W-:Y:S01]  /*0930*/  ISETP.GE.U32.AND P1, PT, R2, UR4, PT ;  /* 0x0000000402007c0c */ /* 0x000fe2000bf26070 */
[----:B------:R-:W-:Y:S02]  /*0940*/  IMAD.MOV.U32 R10, RZ, RZ, -0x1 ;  /* 0xffffffffff0a7424 */ /* 0x000fe400078e00ff */
[----:B------:R-:W-:Y:S01]  /*0950*/  IMAD.MOV.U32 R6, RZ, RZ, -0x1 ;  /* 0xffffffffff067424 */ /* 0x000fe200078e00ff */
[----:B------:R-:W-:-:S13]  /*0960*/  ISETP.GE.U32.AND.EX P1, PT, R3, UR5, PT, P1 ;  /* 0x0000000503007c0c */ /* 0x000fda000bf26110 */
[----:B------:R-:W-:Y:S05]  /*0970*/  @P1 BRA `(.L_x_8) ;  /* 0x0000000400281947 */ /* 0x000fea0003800000 */
[----:B------:R-:W0:Y:S01]  /*0980*/  LDC.64 R22, c[0x0][0x628] ;  /* 0x00018a00ff167b82 */ /* 0x000e220000000a00 */
[----:B------:R-:W-:Y:S02]  /*0990*/  IMAD.MOV.U32 R6, RZ, RZ, R2 ;  /* 0x000000ffff067224 */ /* 0x000fe400078e0002 */
[----:B------:R-:W-:-:S05]  /*09a0*/  IMAD.MOV.U32 R7, RZ, RZ, R3 ;  /* 0x000000ffff077224 */ /* 0x000fca00078e0003 */
[----:B------:R-:W1:Y:S08]  /*09b0*/  LDC R10, c[0x0][0x630] ;  /* 0x00018c00ff0a7b82 */ /* 0x000e700000000800 */
[----:B------:R-:W2:Y:S01]  /*09c0*/  LDC.64 R24, c[0x0][0x620] ;  /* 0x00018800ff187b82 */ /* 0x000ea20000000a00 */
[----:B0-----:R-:W-:-:S04]  /*09d0*/  ISETP.NE.U32.AND P1, PT, R22, RZ, PT ;  /* 0x000000ff1600720c */ /* 0x001fc80003f25070 */
[----:B------:R-:W-:-:S13]  /*09e0*/  ISETP.NE.AND.EX P1, PT, R23, RZ, PT, P1 ;  /* 0x000000ff1700720c */ /* 0x000fda0003f25310 */
[----:B-12---:R-:W-:Y:S05]  /*09f0*/  @!P1 BRA `(.L_x_9) ;  /* 0x0000000000289947 */ /* 0x006fea0003800000 */
[----:B------:R-:W0:Y:S02]  /*0a00*/  LDC R15, c[0x0][0x634] ;  /* 0x00018d00ff0f7b82 */ /* 0x000e240000000800 */
[----:B0-----:R-:W-:-:S05]  /*0a10*/  IADD3 R15, P1, R2, R15, RZ ;  /* 0x0000000f020f7210 */ /* 0x001fca0007f3e0ff */
[----:B------:R-:W-:-:S04]  /*0a20*/  IMAD.X R17, RZ, RZ, R3, P1 ;  /* 0x000000ffff117224 */ /* 0x000fc800008e0603 */
[----:B------:R-:W-:-:S04]  /*0a30*/  IMAD.WIDE.U32 R6, R17, R22, RZ ;  /* 0x0000001611067225 */ /* 0x000fc800078e00ff */
[----:B------:R-:W-:-:S04]  /*0a40*/  IMAD.WIDE.U32 R12, P1, R15, R23, R6 ;  /* 0x000000170f0c7225 */ /* 0x000fc80007820006 */
[----:B------:R-:W-:-:S04]  /*0a50*/  IMAD.WIDE.U32 R6, R15, R22, RZ ;  /* 0x000000160f067225 */ /* 0x000fc800078e00ff */
[----:B------:R-:W-:Y:S01]  /*0a60*/  IMAD.X R15, RZ, RZ, RZ, P1 ;  /* 0x000000ffff0f7224 */ /* 0x000fe200008e06ff */
[----:B------:R-:W-:Y:S01]  /*0a70*/  IADD3 RZ, P1, R7, R12, RZ ;  /* 0x0000000c07ff7210 */ /* 0x000fe20007f3e0ff */
[----:B------:R-:W-:-:S04]  /*0a80*/  IMAD.MOV.U32 R14, RZ, RZ, R13 ;  /* 0x000000ffff0e7224 */ /* 0x000fc800078e000d */
[----:B------:R-:W-:-:S08]  /*0a90*/  IMAD.WIDE.U32.X R6, R17, R23, R14, P1 ;  /* 0x0000001711067225 */ /* 0x000fd000008e040e */
.L_x_9:
[----:B------:R-:W0:Y:S01]  /*0aa0*/  LDC.64 R22, c[0x0][0x640] ;  /* 0x00019000ff167b82 */ /* 0x000e220000000a00 */
[--C-:B------:R-:W-:Y:S01]  /*0ab0*/  SHF.R.U64 R26, R6, R10, R7.reuse ;  /* 0x0000000a061a7219 */ /* 0x100fe20000001207 */
[----:B------:R-:W-:Y:S01]  /*0ac0*/  IMAD R20, R19, R20, R8 ;  /* 0x0000001413147224 */ /* 0x000fe200078e0208 */
[----:B------:R-:W-:Y:S01]  /*0ad0*/  SHF.R.U32.HI R6, RZ, R10, R7 ;  /* 0x0000000aff067219 */ /* 0x000fe20000011607 */
[----:B------:R-:W-:Y:S01]  /*0ae0*/  IMAD.MOV.U32 R19, RZ, RZ, 0x1 ;  /* 0x00000001ff137424 */ /* 0x000fe200078e00ff */
[----:B------:R-:W-:-:S03]  /*0af0*/  IADD3 R9, P1, RZ, -R26, RZ ;  /* 0x8000001aff097210 */ /* 0x000fc60007f3e0ff */
[----:B------:R-:W1:Y:S02]  /*0b00*/  LDC R12, c[0x0][0x618] ;  /* 0x00018600ff0c7b82 */ /* 0x000e640000000800 */
[----:B------:R-:W-:-:S04]  /*0b10*/  IMAD.X R7, RZ, RZ, ~R6, P1 ;  /* 0x000000ffff077224 */ /* 0x000fc800008e0e06 */
[-C--:B------:R-:W-:Y:S02]  /*0b20*/  IMAD R10, R7, R24.reuse, RZ ;  /* 0x00000018070a7224 */ /* 0x080fe400078e02ff */
[----:B------:R-:W2:Y:S01]  /*0b30*/  LDC R16, c[0x0][0x608] ;  /* 0x00018200ff107b82 */ /* 0x000ea20000000800 */
[----:B------:R-:W-:-:S04]  /*0b40*/  IMAD.WIDE.U32 R6, R9, R24, R2 ;  /* 0x0000001809067225 */ /* 0x000fc800078e0002 */
[----:B------:R-:W-:-:S03]  /*0b50*/  IMAD R9, R9, R25, R10 ;  /* 0x0000001909097224 */ /* 0x000fc600078e020a */
[----:B------:R-:W3:Y:S01]  /*0b60*/  LDC R18, c[0x0][0x658] ;  /* 0x00019600ff127b82 */ /* 0x000ee20000000800 */
[----:B------:R-:W-:Y:S01]  /*0b70*/  IMAD.IADD R7, R7, 0x1, R9 ;  /* 0x0000000107077824 */ /* 0x000fe200078e0209 */
[----:B0-----:R-:W-:Y:S01]  /*0b80*/  ISETP.NE.U32.AND P1, PT, R22, RZ, PT ;  /* 0x000000ff1600720c */ /* 0x001fe20003f25070 */
[----:B------:R-:W-:-:S03]  /*0b90*/  IMAD.MOV.U32 R9, RZ, RZ, -0x1 ;  /* 0xffffffffff097424 */ /* 0x000fc600078e00ff */
[----:B------:R-:W-:Y:S02]  /*0ba0*/  ISETP.NE.AND.EX P1, PT, R23, RZ, PT, P1 ;  /* 0x000000ff1700720c */ /* 0x000fe40003f25310 */
[----:B------:R-:W0:Y:S01]  /*0bb0*/  LDC R17, c[0x0][0x600] ;  /* 0x00018000ff117b82 */ /* 0x000e220000000800 */
[-CC-:B-1----:R-:W-:Y:S02]  /*0bc0*/  SHF.R.U64 R14, R6, R12.reuse, R7.reuse ;  /* 0x0000000c060e7219 */ /* 0x182fe40000001207 */
[----:B------:R-:W-:-:S05]  /*0bd0*/  SHF.R.U32.HI R7, RZ, R12, R7 ;  /* 0x0000000cff077219 */ /* 0x000fca0000011607 */
[----:B------:R-:W1:Y:S01]  /*0be0*/  LDC R21, c[0x0][0x648] ;  /* 0x00019200ff157b82 */ /* 0x000e620000000800 */
[-CC-:B--2---:R-:W-:Y:S02]  /*0bf0*/  SHF.R.U64 R27, R14, R16.reuse, R7.reuse ;  /* 0x000000100e1b7219 */ /* 0x184fe40000001207 */
[----:B------:R-:W-:-:S05]  /*0c00*/  SHF.R.U32.HI R7, RZ, R16, R7 ;  /* 0x00000010ff077219 */ /* 0x000fca0000011607 */
[----:B------:R-:W2:Y:S01]  /*0c10*/  LDC R25, c[0x0][0x638] ;  /* 0x00018e00ff197b82 */ /* 0x000ea20000000800 */
[-C--:B---3--:R-:W-:Y:S02]  /*0c20*/  SHF.L.U32 R6, R9, R18.reuse, RZ ;  /* 0x0000001209067219 */ /* 0x088fe400000006ff */
[--C-:B------:R-:W-:Y:S02]  /*0c30*/  SHF.R.U64 R16, R27, R18, R7.reuse ;  /* 0x000000121b107219 */ /* 0x100fe40000001207 */
[----:B------:R-:W-:Y:S02]  /*0c40*/  LOP3.LUT R10, RZ, R6, RZ, 0x33, !PT ;  /* 0x00000006ff0a7212 */ /* 0x000fe400078e33ff */
[----:B------:R-:W-:Y:S01]  /*0c50*/  SHF.R.U32.HI R7, RZ, R18, R7 ;  /* 0x00000012ff077219 */ /* 0x000fe20000011607 */
[----:B------:R-:W3:Y:S01]  /*0c60*/  LDC R24, c[0x0][0x610] ;  /* 0x00018400ff187b82 */ /* 0x000ee20000000800 */
[----:B------:R-:W-:Y:S01]  /*0c70*/  IMAD.MOV.U32 R6, RZ, RZ, R16 ;  /* 0x000000ffff067224 */ /* 0x000fe200078e0010 */
[----:B------:R-:W-:Y:S06]  /*0c80*/  @!P1 BRA `(.L_x_10) ;  /* 0x0000000000289947 */ /* 0x000fec0003800000 */
[----:B------:R-:W4:Y:S02]  /*0c90*/  LDC R13, c[0x0][0x64c] ;  /* 0x00019300ff0d7b82 */ /* 0x000f240000000800 */
[----:B----4-:R-:W-:-:S05]  /*0ca0*/  IADD3 R13, P1, R16, R13, RZ ;  /* 0x0000000d100d7210 */ /* 0x010fca0007f3e0ff */
        /* <DEDUP_REMOVED lines=8> */
.L_x_10:
[----:B-1----:R-:W-:Y:S01]  /*0d30*/  SHF.R.U64 R8, R6, R21, R7 ;  /* 0x0000001506087219 */ /* 0x002fe20000001207 */
[----:B0-----:R-:W-:Y:S01]  /*0d40*/  VIADD R9, R17, 0xffffffff ;  /* 0xffffffff11097836 */ /* 0x001fe20000000000 */
[----:B------:R-:W-:Y:S02]  /*0d50*/  SHF.L.U32 R6, R19, R18, RZ ;  /* 0x0000001213067219 */ /* 0x000fe400000006ff */
[----:B------:R-:W-:Y:S01]  /*0d60*/  LOP3.LUT R7, R27, R10, RZ, 0xc0, !PT ;  /* 0x0000000a1b077212 */ /* 0x000fe200078ec0ff */
[----:B------:R-:W-:Y:S01]  /*0d70*/  IMAD.MOV R10, RZ, RZ, -R8 ;  /* 0x000000ffff0a7224 */ /* 0x000fe200078e0a08 */
[----:B------:R-:W-:Y:S02]  /*0d80*/  SEL R11, R11, R20, !P4 ;  /* 0x000000140b0b7207 */ /* 0x000fe40006000000 */
[----:B------:R-:W-:Y:S01]  /*0d90*/  LOP3.LUT R9, R14, R9, RZ, 0xc0, !PT ;  /* 0x000000090e097212 */ /* 0x000fe200078ec0ff */
[----:B------:R-:W-:Y:S02]  /*0da0*/  IMAD R8, R6, R8, R7 ;  /* 0x0000000806087224 */ /* 0x000fe400078e0207 */
[----:B--2---:R-:W-:-:S02]  /*0db0*/  IMAD R6, R10, R25, R16 ;  /* 0x000000190a067224 */ /* 0x004fc400078e0210 */
[----:B---3--:R-:W-:Y:S02]  /*0dc0*/  IMAD R11, R8, R24, R11 ;  /* 0x00000018080b7224 */ /* 0x008fe400078e020b */
[----:B------:R-:W-:Y:S02]  /*0dd0*/  IMAD R6, R6, R17, R9 ;  /* 0x0000001106067224 */ /* 0x000fe400078e0209 */
[----:B------:R-:W-:-:S03]  /*0de0*/  IMAD.MOV.U32 R14, RZ, RZ, 0x1 ;  /* 0x00000001ff0e7424 */ /* 0x000fc600078e00ff */
[----:B------:R-:W-:Y:S02]  /*0df0*/  SEL R10, R6, R11, !P4 ;  /* 0x0000000b060a7207 */ /* 0x000fe40006000000 */
[----:B------:R-:W-:Y:S01]  /*0e00*/  SEL R7, R11, R6, !P4 ;  /* 0x000000060b077207 */ /* 0x000fe20006000000 */
[----:B------:R-:W-:-:S07]  /*0e10*/  IMAD.MOV.U32 R6, RZ, RZ, R26 ;  /* 0x000000ffff067224 */ /* 0x000fce00078e001a */
.L_x_8:
[----:B------:R-:W-:-:S08]  /*0e20*/  NOP ;  /* 0x0000000000007918 */ /* 0x000fd00000000000 */
[----:B------:R-:W0:Y:S02]  /*0e30*/  USETMAXREG.TRY_ALLOC.CTAPOOL UP0, 0xe8 ;  /* 0x000000e8000079c8 */ /* 0x000e240008000600 */
[----:B0-----:R-:W-:-:S13]  /*0e40*/  PLOP3.LUT P1, PT, PT, PT, UP0, 0x80, 0x0 ;  /* 0x000000000000781c */ /* 0x001fda0003f2f008 */
[----:B------:R-:W-:Y:S05]  /*0e50*/  @!P1 BRA `(.L_x_8) ;  /* 0xfffffffc00f09947 */ /* 0x000fea000383ffff */
[----:B------:R-:W-:Y:S01]  /*0e60*/  ULDC.64 UR4, c[0x0][0x598] ;  /* 0x0001660000047ab9 */ /* 0x000fe20000000a00 */
[----:B------:R-:W-:Y:S01]  /*0e70*/  ULDC.64 UR20, c[0x0][0x208] ;  /* 0x0000820000147ab9 */ /* 0x000fe20000000a00 */
[----:B------:R-:W-:-:S04]  /*0e80*/  ISETP.NE.U32.AND P1, PT, RZ, UR4, PT ;  /* 0x00000004ff007c0c */ /* 0x000fc8000bf25070 */
[----:B------:R-:W-:-:S13]  /*0e90*/  ISETP.NE.AND.EX P1, PT, RZ, UR5, PT, P1 ;  /* 0x00000005ff007c0c */ /* 0x000fda000bf25310 */
[----:B------:R-:W-:Y:S05]  /*0ea0*/  @!P1 BRA `(.L_x_11) ;  /* 0x00000000001c9947 */ /* 0x000fea0003800000 */
[----:B------:R-:W0:Y:S02]  /*0eb0*/  LDC.64 R8, c[0x0][0x598] ;  /* 0x00016600ff087b82 */ /* 0x000e240000000a00 */
[----:B0-----:R-:W2:Y:S02]  /*0ec0*/  LDG.E.64 R8, desc[UR20][R8.64] ;  /* 0x0000001408087981 */ /* 0x001ea4000c1e1b00 */
[----:B--2---:R-:W-:-:S04]  /*0ed0*/  ISETP.NE.U32.AND P1, PT, R8, RZ, PT ;  /* 0x000000ff0800720c */ /* 0x004fc80003f25070 */
[----:B------:R-:W-:-:S13]  /*0ee0*/  ISETP.NE.AND.EX P1, PT, R9, RZ, PT, P1 ;  /* 0x000000ff0900720c */ /* 0x000fda0003f25310 */
[----:B------:R-:W-:Y:S05]  /*0ef0*/  @!P1 BRA `(.L_x_11) ;  /* 0x0000000000089947 */ /* 0x000fea0003800000 */
[----:B------:R0:W5:Y:S01]  /*0f00*/  LD.E R8, desc[UR20][R8.64] ;  /* 0x0000001408087980 */ /* 0x000162000c101900 */
[----:B------:R-:W-:Y:S05]  /*0f10*/  BRA `(.L_x_12) ;  /* 0x0000000000207947 */ /* 0x000fea0003800000 */
.L_x_11:
[----:B------:R-:W-:Y:S02]  /*0f20*/  ULDC.64 UR4, c[0x0][0x588] ;  /* 0x0001620000047ab9 */ /* 0x000fe40000000a00 */
[----:B------:R-:W-:-:S04]  /*0f30*/  ISETP.NE.U32.AND P1, PT, RZ, UR4, PT ;  /* 0x00000004ff007c0c */ /* 0x000fc8000bf25070 */
[----:B------:R-:W-:-:S13]  /*0f40*/  ISETP.NE.AND.EX P1, PT, RZ, UR5, PT, P1 ;  /* 0x00000005ff007c0c */ /* 0x000fda000bf25310 */
[----:B------:R-:W-:Y:S05]  /*0f50*/  @!P1 BRA `(.L_x_13) ;  /* 0x00000000000c9947 */ /* 0x000fea0003800000 */
[----:B------:R-:W0:Y:S02]  /*0f60*/  LDC.64 R8, c[0x0][0x588] ;  /* 0x00016200ff087b82 */ /* 0x000e240000000a00 */
[----:B0-----:R1:W5:Y:S01]  /*0f70*/  LDG.E R8, desc[UR20][R8.64] ;  /* 0x0000001408087981 */ /* 0x001362000c1e1900 */
[----:B------:R-:W-:Y:S05]  /*0f80*/  BRA `(.L_x_12) ;  /* 0x0000000000047947 */ /* 0x000fea0003800000 */
.L_x_13:
[----:B------:R-:W2:Y:S02]  /*0f90*/  LDC R8, c[0x0][0x580] ;  /* 0x00016000ff087b82 */ /* 0x000ea40000000800 */
.L_x_12:
[----:B------:R-:W-:Y:S02]  /*0fa0*/  ULDC.64 UR4, c[0x0][0x5a0] ;  /* 0x0001680000047ab9 */ /* 0x000fe40000000a00 */
[----:B------:R-:W-:-:S04]  /*0fb0*/  ISETP.NE.U32.AND P1, PT, RZ, UR4, PT ;  /* 0x00000004ff007c0c */ /* 0x000fc8000bf25070 */
[----:B------:R-:W-:-:S13]  /*0fc0*/  ISETP.NE.AND.EX P1, PT, RZ, UR5, PT, P1 ;  /* 0x00000005ff007c0c */ /* 0x000fda000bf25310 */
[----:B------:R-:W-:Y:S05]  /*0fd0*/  @!P1 BRA `(.L_x_14) ;  /* 0x00000000001c9947 */ /* 0x000fea0003800000 */
[----:B------:R-:W3:Y:S02]  /*0fe0*/  LDC.64 R12, c[0x0][0x5a0] ;  /* 0x00016800ff0c7b82 */ /* 0x000ee40000000a00 */
[----:B---3--:R-:W3:Y:S02]  /*0ff0*/  LDG.E.64 R12, desc[UR20][R12.64] ;  /* 0x000000140c0c7981 */ /* 0x008ee4000c1e1b00 */
[----:B---3--:R-:W-:-:S04]  /*1000*/  ISETP.NE.U32.AND P1, PT, R12, RZ, PT ;  /* 0x000000ff0c00720c */ /* 0x008fc80003f25070 */
[----:B------:R-:W-:-:S13]  /*1010*/  ISETP.NE.AND.EX P1, PT, R13, RZ, PT, P1 ;  /* 0x000000ff0d00720c */ /* 0x000fda0003f25310 */
[----:B------:R-:W-:Y:S05]  /*1020*/  @!P1 BRA `(.L_x_14) ;  /* 0x0000000000089947 */ /* 0x000fea0003800000 */
[----:B01----:R0:W5:Y:S01]  /*1030*/  LD.E R9, desc[UR20][R12.64] ;  /* 0x000000140c097980 */ /* 0x003162000c101900 */
[----:B------:R-:W-:Y:S05]  /*1040*/  BRA `(.L_x_15) ;  /* 0x0000000000207947 */ /* 0x000fea0003800000 */
.L_x_14:
[----:B------:R-:W-:Y:S02]  /*1050*/  ULDC.64 UR4, c[0x0][0x590] ;  /* 0x0001640000047ab9 */ /* 0x000fe40000000a00 */
[----:B------:R-:W-:-:S04]  /*1060*/  ISETP.NE.U32.AND P1, PT, RZ, UR4, PT ;  /* 0x00000004ff007c0c */ /* 0x000fc8000bf25070 */
[----:B------:R-:W-:-:S13]  /*1070*/  ISETP.NE.AND.EX P1, PT, RZ, UR5, PT, P1 ;  /* 0x00000005ff007c0c */ /* 0x000fda000bf25310 */
[----:B------:R-:W-:Y:S05]  /*1080*/  @!P1 BRA `(.L_x_16) ;  /* 0x00000000000c9947 */ /* 0x000fea0003800000 */
[----:B------:R-:W0:Y:S02]  /*1090*/  LDC.64 R12, c[0x0][0x590] ;  /* 0x00016400ff0c7b82 */ /* 0x000e240000000a00 */
[----:B01----:R1:W5:Y:S01]  /*10a0*/  LDG.E R9, desc[UR20][R12.64] ;  /* 0x000000140c097981 */ /* 0x003362000c1e1900 */
[----:B------:R-:W-:Y:S05]  /*10b0*/  BRA `(.L_x_15) ;  /* 0x0000000000047947 */ /* 0x000fea0003800000 */
.L_x_16:
[----:B01----:R-:W3:Y:S02]  /*10c0*/  LDC R9, c[0x0][0x584] ;  /* 0x00016100ff097b82 */ /* 0x003ee40000000800 */
.L_x_15:
[----:B------:R-:W-:-:S13]  /*10d0*/  LOP3.LUT P1, RZ, R14, 0xff, RZ, 0xc0, !PT ;  /* 0x000000ff0eff7812 */ /* 0x000fda000782c0ff */
[----:B------:R-:W-:Y:S05]  /*10e0*/  @!P1 EXIT ;  /* 0x000000000000994d */ /* 0x000fea0003800000 */
[----:B------:R-:W-:Y:S01]  /*10f0*/  ULDC UR4, c[0x0][0x28c] ;  /* 0x0000a30000047ab9 */ /* 0x000fe20000000800 */
[----:B------:R-:W-:Y:S01]  /*1100*/  LOP3.LUT R146, R4, 0x1, RZ, 0xfc, !PT ;  /* 0x0000000104927812 */ /* 0x000fe200078efcff */
[----:B------:R-:W-:-:S04]  /*1110*/  UIADD3 UR4, UR4, 0x7f, URZ ;  /* 0x0000007f04047890 */ /* 0x000fc8000fffe03f */
[----:B------:R-:W-:-:S04]  /*1120*/  USHF.R.S32.HI UR5, URZ, 0x1f, UR4 ;  /* 0x0000001f3f057899 */ /* 0x000fc80008011404 */
[----:B------:R-:W-:-:S03]  /*1130*/  ULEA.HI UR5, UR5, UR4, URZ, 0x7 ;  /* 0x0000000405057291 */ /* 0x000fc6000f8f383f */
[----:B------:R-:W-:Y:S01]  /*1140*/  UMOV UR4, URZ ;  /* 0x0000003f00047c82 */ /* 0x000fe20008000000 */
[----:B------:R-:W-:-:S03]  /*1150*/  USHF.R.S32.HI UR9, URZ, 0x7, UR5 ;  /* 0x000000073f097899 */ /* 0x000fc60008011405 */
[----:B------:R-:W-:-:S09]  /*1160*/  UMOV UR5, URZ ;  /* 0x0000003f00057c82 */ /* 0x000fd20008000000 */
.L_x_171:
[----:B------:R-:W-:Y:S01]  /*1170*/  LOP3.LUT R11, R0, 0x80, RZ, 0xc0, !PT ;  /* 0x00000080000b7812 */ /* 0x000fe200078ec0ff */
[----:B------:R-:W4:Y:S01]  /*1180*/  S2UR UR13, SR_CgaCtaId ;  /* 0x00000000000d79c3 */ /* 0x000f220000008800 */
[----:B------:R-:W-:Y:S01]  /*1190*/  UMOV UR12, 0x400 ;  /* 0x00000400000c7882 */ /* 0x000fe20000000000 */
[----:B------:R-:W-:Y:S01]  /*11a0*/  UMOV UR6, URZ ;  /* 0x0000003f00067c82 */ /* 0x000fe20008000000 */
[----:B------:R-:W-:Y:S01]  /*11b0*/  SHF.R.U32.HI R11, RZ, 0x7, R11 ;  /* 0x00000007ff0b7819 */ /* 0x000fe2000001160b */
[----:B------:R-:W-:Y:S01]  /*11c0*/  UMOV UR7, URZ ;  /* 0x0000003f00077c82 */ /* 0x000fe20008000000 */
[----:B------:R-:W-:Y:S02]  /*11d0*/  CS2R R20, SRZ ;  /* 0x0000000000147805 */ /* 0x000fe4000001ff00 */
[----:B------:R-:W-:Y:S02]  /*11e0*/  CS2R R18, SRZ ;  /* 0x0000000000127805 */ /* 0x000fe4000001ff00 */
[----:B------:R-:W-:Y:S01]  /*11f0*/  CS2R R22, SRZ ;  /* 0x0000000000167805 */ /* 0x000fe2000001ff00 */
[----:B01---5:R-:W0:Y:S01]  /*1200*/  LDC R12, c[0x0][0x28c] ;  /* 0x0000a300ff0c7b82 */ /* 0x023e220000000800 */
[----:B------:R-:W1:Y:S01]  /*1210*/  SHFL.IDX PT, R11, R11, RZ, 0x1f ;  /* 0x00001fff0b0b7589 */ /* 0x000e6200000e0000 */
[----:B------:R-:W-:-:S02]  /*1220*/  CS2R R88, SRZ ;  /* 0x0000000000587805 */ /* 0x000fc4000001ff00 */
[----:B------:R-:W-:Y:S02]  /*1230*/  CS2R R90, SRZ ;  /* 0x00000000005a7805 */ /* 0x000fe4000001ff00 */
[----:B------:R-:W-:Y:S02]  /*1240*/  CS2R R92, SRZ ;  /* 0x00000000005c7805 */ /* 0x000fe4000001ff00 */
[----:B------:R-:W-:Y:S02]  /*1250*/  CS2R R94, SRZ ;  /* 0x00000000005e7805 */ /* 0x000fe4000001ff00 */
[----:B------:R-:W-:Y:S02]  /*1260*/  CS2R R96, SRZ ;  /* 0x0000000000607805 */ /* 0x000fe4000001ff00 */
[----:B------:R-:W-:Y:S02]  /*1270*/  CS2R R98, SRZ ;  /* 0x0000000000627805 */ /* 0x000fe4000001ff00 */
        /* <DEDUP_REMOVED lines=16> */
[----:B0-----:R-:W-:Y:S02]  /*1380*/  ISETP.GE.AND P1, PT, R12, 0x1, PT ;  /* 0x000000010c00780c */ /* 0x001fe40003f26270 */
[----:B------:R-:W-:Y:S02]  /*1390*/  CS2R R132, SRZ ;  /* 0x0000000000847805 */ /* 0x000fe4000001ff00 */
[----:B-1----:R-:W-:-:S02]  /*13a0*/  R2UR UR8, R11 ;  /* 0x000000000b0872ca */ /* 0x002fc400000e0000 */
[----:B------:R-:W-:Y:S02]  /*13b0*/  CS2R R134, SRZ ;  /* 0x0000000000867805 */ /* 0x000fe4000001ff00 */
[----:B------:R-:W-:Y:S02]  /*13c0*/  CS2R R136, SRZ ;  /* 0x0000000000887805 */ /* 0x000fe4000001ff00 */
[----:B------:R-:W-:Y:S02]  /*13d0*/  CS2R R138, SRZ ;  /* 0x00000000008a7805 */ /* 0x000fe4000001ff00 */
[----:B------:R-:W-:Y:S02]  /*13e0*/  CS2R R140, SRZ ;  /* 0x00000000008c7805 */ /* 0x000fe4000001ff00 */
[----:B------:R-:W-:Y:S02]  /*13f0*/  CS2R R142, SRZ ;  /* 0x00000000008e7805 */ /* 0x000fe4000001ff00 */
[----:B------:R-:W-:Y:S01]  /*1400*/  CS2R R144, SRZ ;  /* 0x0000000000907805 */ /* 0x000fe2000001ff00 */
[----:B------:R-:W-:Y:S01]  /*1410*/  IMAD.U32 R15, RZ, RZ, UR4 ;  /* 0x00000004ff0f7e24 */ /* 0x000fe2000f8e00ff */
[----:B------:R-:W-:-:S02]  /*1420*/  CS2R R56, SRZ ;  /* 0x0000000000387805 */ /* 0x000fc4000001ff00 */
[----:B------:R-:W-:Y:S02]  /*1430*/  CS2R R58, SRZ ;  /* 0x00000000003a7805 */ /* 0x000fe4000001ff00 */
[----:B------:R-:W-:Y:S02]  /*1440*/  CS2R R60, SRZ ;  /* 0x00000000003c7805 */ /* 0x000fe4000001ff00 */
[----:B------:R-:W-:Y:S02]  /*1450*/  CS2R R62, SRZ ;  /* 0x00000000003e7805 */ /* 0x000fe4000001ff00 */
[----:B------:R-:W-:Y:S01]  /*1460*/  CS2R R64, SRZ ;  /* 0x0000000000407805 */ /* 0x000fe2000001ff00 */
[----:B------:R-:W-:Y:S01]  /*1470*/  ULEA.HI UR10, UR8, UR8, URZ, 0x1 ;  /* 0x00000008080a7291 */ /* 0x000fe2000f8f083f */
[----:B------:R-:W-:Y:S02]  /*1480*/  CS2R R66, SRZ ;  /* 0x0000000000427805 */ /* 0x000fe4000001ff00 */
[----:B------:R-:W-:-:S02]  /*1490*/  CS2R R68, SRZ ;  /* 0x0000000000447805 */ /* 0x000fc4000001ff00 */
[----:B------:R-:W-:Y:S01]  /*14a0*/  CS2R R70, SRZ ;  /* 0x0000000000467805 */ /* 0x000fe2000001ff00 */
[----:B------:R-:W-:Y:S01]  /*14b0*/  ULOP3.LUT UR11, UR10, 0x7fffe, URZ, 0xc0, !UPT ;  /* 0x0007fffe0a0b7892 */ /* 0x000fe2000f8ec03f */
[----:B------:R-:W-:Y:S01]  /*14c0*/  CS2R R72, SRZ ;  /* 0x0000000000487805 */ /* 0x000fe2000001ff00 */
[----:B----4-:R-:W-:Y:S01]  /*14d0*/  ULEA UR10, UR13, UR12, 0x18 ;  /* 0x0000000c0d0a7291 */ /* 0x010fe2000f8ec03f */
[----:B------:R-:W-:Y:S01]  /*14e0*/  CS2R R74, SRZ ;  /* 0x00000000004a7805 */ /* 0x000fe2000001ff00 */
[----:B------:R-:W-:Y:S01]  /*14f0*/  UIADD3 UR11, UR8, -UR11, URZ ;  /* 0x8000000b080b7290 */ /* 0x000fe2000fffe03f */
[----:B------:R-:W-:Y:S01]  /*1500*/  CS2R R76, SRZ ;  /* 0x00000000004c7805 */ /* 0x000fe2000001ff00 */
[----:B------:R-:W-:Y:S01]  /*1510*/  UMOV UR12, UR5 ;  /* 0x00000005000c7c82 */ /* 0x000fe20008000000 */
[----:B------:R-:W-:Y:S01]  /*1520*/  UMOV UR8, URZ ;  /* 0x0000003f00087c82 */ /* 0x000fe20008000000 */
[----:B------:R-:W-:Y:S01]  /*1530*/  ULEA UR11, UR11, UR10, 0xd ;  /* 0x0000000a0b0b7291 */ /* 0x000fe2000f8e683f */
[----:B------:R-:W-:-:S02]  /*1540*/  CS2R R78, SRZ ;  /* 0x00000000004e7805 */ /* 0x000fc4000001ff00 */
[----:B------:R-:W-:Y:S02]  /*1550*/  CS2R R80, SRZ ;  /* 0x0000000000507805 */ /* 0x000fe4000001ff00 */
[----:B------:R-:W-:Y:S01]  /*1560*/  CS2R R82, SRZ ;  /* 0x0000000000527805 */ /* 0x000fe2000001ff00 */
[----:B------:R-:W-:Y:S01]  /*1570*/  UIADD3 UR11, UR11, 0x100, URZ ;  /* 0x000001000b0b7890 */ /* 0x000fe2000fffe03f */
[----:B------:R-:W-:Y:S02]  /*1580*/  CS2R R84, SRZ ;  /* 0x0000000000547805 */ /* 0x000fe4000001ff00 */
[----:B------:R-:W-:Y:S02]  /*1590*/  CS2R R86, SRZ ;  /* 0x0000000000567805 */ /* 0x000fe4000001ff00 */
[----:B------:R-:W-:Y:S01]  /*15a0*/  CS2R R24, SRZ ;  /* 0x0000000000187805 */ /* 0x000fe2000001ff00 */
[----:B------:R-:W-:Y:S01]  /*15b0*/  USHF.R.U32.HI UR11, URZ, 0x4, UR11 ;  /* 0x000000043f0b7899 */ /* 0x000fe2000801160b */
[----:B------:R-:W-:-:S02]  /*15c0*/  CS2R R26, SRZ ;  /* 0x00000000001a7805 */ /* 0x000fc4000001ff00 */
[----:B------:R-:W-:Y:S02]  /*15d0*/  CS2R R28, SRZ ;  /* 0x00000000001c7805 */ /* 0x000fe4000001ff00 */
[----:B------:R-:W-:Y:S01]  /*15e0*/  CS2R R30, SRZ ;  /* 0x00000000001e7805 */ /* 0x000fe2000001ff00 */
[----:B------:R-:W-:Y:S01]  /*15f0*/  ULOP3.LUT UR11, UR11, 0x3fff, URZ, 0xc0, !UPT ;  /* 0x00003fff0b0b7892 */ /* 0x000fe2000f8ec03f */
        /* <DEDUP_REMOVED lines=11> */
[----:B------:R-:W-:Y:S01]  /*16b0*/  CS2R R54, SRZ ;  /* 0x0000000000367805 */ /* 0x000fe2000001ff00 */
[----:B--2---:R-:W-:Y:S06]  /*16c0*/  @!P1 BRA `(.L_x_17) ;  /* 0x00000008009c9947 */ /* 0x004fec0003800000 */
[----:B------:R-:W-:-:S13]  /*16d0*/  ISETP.NE.AND P2, PT, R146, 0x3, PT ;  /* 0x000000039200780c */ /* 0x000fda0003f45270 */
[----:B------:R-:W-:Y:S05]  /*16e0*/  @!P2 BRA `(.L_x_18) ;  /* 0x000000000004a947 */ /* 0x000fea0003800000 */
[----:B------:R-:W-:Y:S01]  /*16f0*/  BPT.TRAP 0x1 ;  /* 0x000000040000795c */ /* 0x000fe20000300000 */
.L_x_18:
[----:B------:R-:W-:Y:S01]  /*1700*/  ULEA UR6, UR5, UR10, 0x3 ;  /* 0x0000000a05067291 */ /* 0x000fe2000f8e183f */
[----:B------:R-:W-:-:S05]  /*1710*/  IMAD.U32 R11, RZ, RZ, UR4 ;  /* 0x00000004ff0b7e24 */ /* 0x000fca000f8e00ff */
[----:B------:R-:W-:-:S04]  /*1720*/  SHF.L.U32 R11, R11, 0x1f, RZ ;  /* 0x0000001f0b0b7819 */ /* 0x000fc800000006ff */
[----:B------:R0:W1:Y:S01]  /*1730*/  SYNCS.PHASECHK.TRANS64.TRYWAIT P1, [UR6], R11 ;  /* 0x0000000bff0075a7 */ /* 0x0000620008020146 */
[----:B------:R-:W-:Y:S05]  /*1740*/  @!P2 BRA `(.L_x_19) ;  /* 0x000000000004a947 */ /* 0x000fea0003800000 */
[----:B------:R-:W-:Y:S01]  /*1750*/  BPT.TRAP 0x1 ;  /* 0x000000040000795c */ /* 0x000fe20000300000 */
.L_x_19:
[----:B-1----:R-:W-:Y:S05]  /*1760*/  @P1 BRA `(.L_x_20) ;  /* 0x0000000000081947 */ /* 0x002fea0003800000 */
[----:B------:R-:W1:Y:S02]  /*1770*/  SYNCS.PHASECHK.TRANS64.TRYWAIT P1, [UR6], R11 ;  /* 0x0000000bff0075a7 */ /* 0x000e640008020146 */
[----:B-1----:R-:W-:Y:S05]  /*1780*/  @!P1 BRA `(.L_x_21) ;  /* 0x0000008000489947 */ /* 0x002fea0003800000 */
.L_x_20:
[----:B------:R-:W-:Y:S01]  /*1790*/  UIADD3 UR6, UR10, 0x28100, URZ ;  /* 0x000281000a067890 */ /* 0x000fe2000fffe03f */
[----:B------:R-:W-:Y:S01]  /*17a0*/  WARPGROUP.ARRIVE ;  /* 0x00000000000079c5 */ /* 0x000fe20000000000 */
[----:B------:R-:W-:Y:S01]  /*17b0*/  ULOP3.LUT UR8, UR11, 0x10000, URZ, 0xfc, !UPT ;  /* 0x000100000b087892 */ /* 0x000fe2000f8efc3f */
[----:B------:R-:W-:Y:S01]  /*17c0*/  CS2R R20, SRZ ;  /* 0x0000000000147805 */ /* 0x000fe2000001ff00 */
[----:B------:R-:W-:Y:S01]  /*17d0*/  USHF.R.U32.HI UR6, URZ, 0x4, UR6 ;  /* 0x000000043f067899 */ /* 0x000fe20008011606 */
[----:B------:R-:W-:Y:S01]  /*17e0*/  CS2R R18, SRZ ;  /* 0x0000000000127805 */ /* 0x000fe2000001ff00 */
[----:B------:R-:W-:Y:S01]  /*17f0*/  ULEA UR8, UR5, UR8, 0xb ;  /* 0x0000000805087291 */ /* 0x000fe2000f8e583f */
[----:B------:R-:W-:Y:S01]  /*1800*/  CS2R R22, SRZ ;  /* 0x0000000000167805 */ /* 0x000fe2000001ff00 */
[----:B------:R-:W-:Y:S01]  /*1810*/  ULOP3.LUT UR6, UR6, 0x3fff, URZ, 0xc0, !UPT ;  /* 0x00003fff06067892 */ /* 0x000fe2000f8ec03f */
[----:B------:R-:W-:Y:S01]  /*1820*/  CS2R R88, SRZ ;  /* 0x0000000000587805 */ /* 0x000fe2000001ff00 */
[----:B------:R-:W-:Y:S01]  /*1830*/  UMOV UR13, 0x40000040 ;  /* 0x40000040000d7882 */ /* 0x000fe20000000000 */
[----:B------:R-:W-:Y:S01]  /*1840*/  UMOV UR15, 0x40000040 ;  /* 0x40000040000f7882 */ /* 0x000fe20000000000 */
[----:B------:R-:W-:Y:S01]  /*1850*/  ULOP3.LUT UR6, UR6, 0x10000, URZ, 0xfc, !UPT ;  /* 0x0001000006067892 */ /* 0x000fe2000f8efc3f */
[----:B------:R-:W-:Y:S01]  /*1860*/  CS2R R90, SRZ ;  /* 0x00000000005a7805 */ /* 0x000fe2000001ff00 */
[----:B------:R-:W-:Y:S01]  /*1870*/  UMOV UR12, UR8 ;  /* 0x00000008000c7c82 */ /* 0x000fe20008000000 */
[----:B------:R-:W-:Y:S01]  /*1880*/  CS2R R92, SRZ ;  /* 0x00000000005c7805 */ /* 0x000fe2000001ff00 */
[----:B------:R-:W-:Y:S01]  /*1890*/  ULEA UR7, UR5, UR6, 0x9 ;  /* 0x0000000605077291 */ /* 0x000fe2000f8e483f */
[----:B------:R-:W-:Y:S01]  /*18a0*/  CS2R R94, SRZ ;  /* 0x00000000005e7805 */ /* 0x000fe2000001ff00 */
[----:B------:R-:W-:Y:S01]  /*18b0*/  UIADD3 UR6, UR8, 0x400, URZ ;  /* 0x0000040008067890 */ /* 0x000fe2000fffe03f */
[----:B------:R-:W-:-:S02]  /*18c0*/  CS2R R96, SRZ ;  /* 0x0000000000607805 */ /* 0x000fc4000001ff00 */
[----:B------:R-:W-:Y:S02]  /*18d0*/  CS2R R98, SRZ ;  /* 0x0000000000627805 */ /* 0x000fe4000001ff00 */
[----:B------:R-:W-:Y:S02]  /*18e0*/  CS2R R100, SRZ ;  /* 0x0000000000647805 */ /* 0x000fe4000001ff00 */
[----:B------:R-:W-:Y:S01]  /*18f0*/  CS2R R102, SRZ ;  /* 0x0000000000667805 */ /* 0x000fe2000001ff00 */
[----:B------:R-:W-:Y:S01]  /*1900*/  UMOV UR14, UR7 ;  /* 0x00000007000e7c82 */ /* 0x000fe20008000000 */
[----:B------:R-:W-:Y:S01]  /*1910*/  CS2R R104, SRZ ;  /* 0x0000000000687805 */ /* 0x000fe2000001ff00 */
[----:B------:R-:W-:Y:S01]  /*1920*/  QGMMA.64x64x32.F32.E4M3.E4M3 R56, gdesc[UR12], RZ, !UPT ;  /* 0x00e000000c3879f3 */ /* 0x000fe2000c7008ff */
[----:B------:R-:W-:Y:S01]  /*1930*/  UMOV UR12, UR6 ;  /* 0x00000006000c7c82 */ /* 0x000fe20008000000 */
[----:B------:R-:W-:Y:S01]  /*1940*/  UMOV UR13, 0x40000040 ;  /* 0x40000040000d7882 */ /* 0x000fe20000000000 */
[----:B------:R-:W-:Y:S01]  /*1950*/  UIADD3 UR6, UR8, 0x402, URZ ;  /* 0x0000040208067890 */ /* 0x000fe2000fffe03f */
[----:B------:R-:W-:Y:S01]  /*1960*/  QGMMA.64x64x32.F32.E4M3.E4M3 R24, gdesc[UR12], RZ, !UPT ;  /* 0x00e000000c1879f3 */ /* 0x000fe2000c7008ff */
[----:B------:R-:W-:Y:S01]  /*1970*/  UIADD3 UR12, UR8, 0x2, URZ ;  /* 0x00000002080c7890 */ /* 0x000fe2000fffe03f */
[----:B------:R-:W-:Y:S01]  /*1980*/  CS2R R106, SRZ ;  /* 0x00000000006a7805 */ /* 0x000fe2000001ff00 */
[----:B------:R-:W-:Y:S01]  /*1990*/  UIADD3 UR14, UR7, 0x2, URZ ;  /* 0x00000002070e7890 */ /* 0x000fe2000fffe03f */
[----:B------:R-:W-:Y:S01]  /*19a0*/  CS2R R108, SRZ ;  /* 0x00000000006c7805 */ /* 0x000fe2000001ff00 */
[----:B------:R-:W-:Y:S01]  /*19b0*/  UMOV UR13, 0x40000040 ;  /* 0x40000040000d7882 */ /* 0x000fe20000000000 */
[----:B------:R-:W-:Y:S01]  /*19c0*/  UMOV UR15, 0x40000040 ;  /* 0x40000040000f7882 */ /* 0x000fe20000000000 */
        /* <DEDUP_REMOVED lines=17> */
[----:B------:R-:W-:Y:S01]  /*1ae0*/  CS2R R144, SRZ ;  /* 0x0000000000907805 */ /* 0x000fe2000001ff00 */
[----:B------:R-:W-:Y:S01]  /*1af0*/  QGMMA.64x64x32.F32.E4M3.E4M3 R56, gdesc[UR12], R56 ;  /* 0x00e000000c3879f3 */ /* 0x000fe20008700838 */
[----:B------:R-:W-:Y:S01]  /*1b00*/  UMOV UR12, UR6 ;  /* 0x00000006000c7c82 */ /* 0x000fe20008000000 */
[----:B------:R-:W-:Y:S01]  /*1b10*/  UMOV UR13, 0x40000040 ;  /* 0x40000040000d7882 */ /* 0x000fe20000000000 */
[----:B------:R-:W-:Y:S01]  /*1b20*/  UIADD3 UR6, UR8, 0x404, URZ ;  /* 0x0000040408067890 */ /* 0x000fe2000fffe03f */
[----:B------:R-:W-:Y:S01]  /*1b30*/  QGMMA.64x64x32.F32.E4M3.E4M3 R24, gdesc[UR12], R24 ;  /* 0x00e000000c1879f3 */ /* 0x000fe20008700818 */
[----:B------:R-:W-:-:S02]  /*1b40*/  UIADD3 UR12, UR8, 0x4, URZ ;  /* 0x00000004080c7890 */ /* 0x000fc4000fffe03f */
[----:B------:R-:W-:Y:S01]  /*1b50*/  UIADD3 UR14, UR7, 0x4, URZ ;  /* 0x00000004070e7890 */ /* 0x000fe2000fffe03f */
[----:B------:R-:W-:Y:S01]  /*1b60*/  UMOV UR13, 0x40000040 ;  /* 0x40000040000d7882 */ /* 0x000fe20000000000 */
[----:B------:R-:W-:-:S07]  /*1b70*/  UMOV UR15, 0x40000040 ;  /* 0x40000040000f7882 */ /* 0x000fce0000000000 */
[----:B------:R-:W-:Y:S01]  /*1b80*/  QGMMA.64x64x32.F32.E4M3.E4M3 R56, gdesc[UR12], R56 ;  /* 0x00e000000c3879f3 */ /* 0x000fe20008700838 */
[----:B------:R-:W-:Y:S01]  /*1b90*/  UMOV UR12, UR6 ;  /* 0x00000006000c7c82 */ /* 0x000fe20008000000 */
[----:B------:R-:W-:Y:S01]  /*1ba0*/  UMOV UR13, 0x40000040 ;  /* 0x40000040000d7882 */ /* 0x000fe20000000000 */
[----:B------:R-:W-:Y:S01]  /*1bb0*/  UMOV UR6, 0x4 ;  /* 0x0000000400067882 */ /* 0x000fe20000000000 */
[----:B------:R-:W-:Y:S01]  /*1bc0*/  QGMMA.64x64x32.F32.E4M3.E4M3 R24, gdesc[UR12], R24 ;  /* 0x00e000000c1879f3 */ /* 0x000fe20008700818 */
[----:B------:R-:W-:Y:S02]  /*1bd0*/  UIADD3 UR14, UR7, 0x6, URZ ;  /* 0x00000006070e7890 */ /* 0x000fe4000fffe03f */
[----:B------:R-:W-:Y:S01]  /*1be0*/  UIADD3 UR12, UR8, 0x6, URZ ;  /* 0x00000006080c7890 */ /* 0x000fe2000fffe03f */
[----:B------:R-:W-:Y:S01]  /*1bf0*/  ULDC UR7, c[0x0][0x50c] ;  /* 0x0001430000077ab9 */ /* 0x000fe20000000800 */
[----:B------:R-:W-:Y:S02]  /*1c00*/  UIADD3 UR8, UR8, 0x406, URZ ;  /* 0x0000040608087890 */ /* 0x000fe4000fffe03f */
[----:B------:R-:W-:Y:S01]  /*1c10*/  UISETP.NE.AND UP0, UPT, UR7, 0x4, UPT ;  /* 0x000000040700788c */ /* 0x000fe2000bf05270 */
[----:B------:R-:W-:Y:S01]  /*1c20*/  UMOV UR13, 0x40000040 ;  /* 0x40000040000d7882 */ /* 0x000fe20000000000 */
[----:B------:R-:W-:-:S02]  /*1c30*/  UMOV UR15, 0x40000040 ;  /* 0x40000040000f7882 */ /* 0x000fc40000000000 */
[----:B------:R-:W-:-:S06]  /*1c40*/  USEL UR7, URZ, 0x1, UP0 ;  /* 0x000000013f077887 */ /* 0x000fcc0008000000 */
[----:B------:R-:W-:Y:S01]  /*1c50*/  ISETP.NE.AND P1, PT, RZ, UR7, PT ;  /* 0x00000007ff007c0c */ /* 0x000fe2000bf25270 */
[----:B------:R-:W-:Y:S01]  /*1c60*/  QGMMA.64x64x32.F32.E4M3.E4M3 R56, gdesc[UR12], R56 ;  /* 0x00e000000c3879f3 */ /* 0x000fe20008700838 */
[----:B------:R-:W-:Y:S01]  /*1c70*/  UMOV UR12, UR8 ;  /* 0x00000008000c7c82 */ /* 0x000fe20008000000 */
[----:B------:R-:W-:Y:S02]  /*1c80*/  UMOV UR13, 0x40000040 ;  /* 0x40000040000d7882 */ /* 0x000fe40000000000 */
[----:B------:R-:W-:Y:S08]  /*1c90*/  QGMMA.64x64x32.F32.E4M3.E4M3 R24, gdesc[UR12], R24, gsb0 ;  /* 0x00e000000c1879f3 */ /* 0x000ff00008000818 */
[----:B------:R-:W-:Y:S05]  /*1ca0*/  @!P1 BRA `(.L_x_22) ;  /* 0x0000000400089947 */ /* 0x000fea0003800000 */
[----:B------:R-:W-:Y:S02]  /*1cb0*/  WARPGROUP.DEPBAR.LE gsb0, 0x0 ;  /* 0x00008000000079c5 */ /* 0x000fe40000010000 */
[----:B------:R-:W-:-:S01]  /*1cc0*/  FADD R145, RZ, R56 ;  /* 0x00000038ff917221 */ /* 0x000fc20000000000 */
[----:B------:R-:W-:Y:S01]  /*1cd0*/  FADD R144, RZ, R57 ;  /* 0x00000039ff907221 */ /* 0x000fe20000000000 */
        /* <DEDUP_REMOVED lines=62> */
[----:B------:R-:W-:-:S06]  /*20c0*/  UMOV UR6, URZ ;  /* 0x0000003f00067c82 */ /* 0x000fcc0008000000 */
.L_x_22:
[----:B------:R-:W-:-:S04]  /*20d0*/  UIADD3 UR12, UR5, 0x1, URZ ;  /* 0x00000001050c7890 */ /* 0x000fc8000fffe03f */
[----:B------:R-:W-:-:S04]  /*20e0*/  UISETP.NE.AND UP0, UPT, UR12, 0x5, UPT ;  /* 0x000000050c00788c */ /* 0x000fc8000bf05270 */
[----:B------:R-:W-:Y:S02]  /*20f0*/  USEL UR8, URZ, 0x1, UP0 ;  /* 0x000000013f087887 */ /* 0x000fe40008000000 */
[----:B------:R-:W-:Y:S02]  /*2100*/  USEL UR12, UR12, URZ, UP0 ;  /* 0x0000003f0c0c7287 */ /* 0x000fe40008000000 */
[----:B------:R-:W-:-:S06]  /*2110*/  ULOP3.LUT UR8, UR4, UR8, URZ, 0x3c, !UPT ;  /* 0x0000000804087292 */ /* 0x000fcc000f8e3c3f */
[----:B------:R-:W-:Y:S01]  /*2120*/  IMAD.U32 R15, RZ, RZ, UR8 ;  /* 0x00000008ff0f7e24 */ /* 0x000fe2000f8e00ff */
[----:B------:R-:W-:-:S06]  /*2130*/  UMOV UR8, 0x1 ;  /* 0x0000000100087882 */ /* 0x000fcc0000000000 */
.L_x_17:
[----:B------:R-:W-:-:S04]  /*2140*/  UISETP.LT.AND UP0, UPT, UR9, 0x1, UPT ;  /* 0x000000010900788c */ /* 0x000fc8000bf01270 */
[----:B------:R-:W-:-:S04]  /*2150*/  USEL UR13, UR9, 0x1, UP0 ;  /* 0x00000001090d7887 */ /* 0x000fc80008000000 */
[----:B------:R-:W-:-:S04]  /*2160*/  UIADD3 UR13, UR9, -UR13, URZ ;  /* 0x8000000d090d7290 */ /* 0x000fc8000fffe03f */
[----:B------:R-:W-:-:S06]  /*2170*/  UISETP.GE.AND UP0, UPT, UR13, 0x1, UPT ;  /* 0x000000010d00788c */ /* 0x000fcc000bf06270 */
[----:B------:R-:W-:-:S13]  /*2180*/  PLOP3.LUT P1, PT, PT, PT, UP0, 0x80, 0x0 ;  /* 0x000000000000781c */ /* 0x000fda0003f2f008 */
[----:B------:R-:W-:Y:S05]  /*2190*/  @!P1 BRA `(.L_x_23) ;  /* 0x0000000800749947 */ /* 0x000fea0003800000 */
[----:B01----:R-:W-:Y:S01]  /*21a0*/  IMAD.U32 R11, RZ, RZ, UR13 ;  /* 0x0000000dff0b7e24 */ /* 0x003fe2000f8e00ff */
[----:B------:R-:W-:Y:S01]  /*21b0*/  ULDC UR14, c[0x0][0x50c] ;  /* 0x00014300000e7ab9 */ /* 0x000fe20000000800 */
[----:B------:R-:W-:-:S07]  /*21c0*/  IMAD.U32 R12, RZ, RZ, UR5 ;  /* 0x00000005ff0c7e24 */ /* 0x000fce000f8e00ff */
.L_x_31:
[----:B------:R-:W-:-:S13]  /*21d0*/  ISETP.NE.AND P2, PT, R146, 0x3, PT ;  /* 0x000000039200780c */ /* 0x000fda0003f45270 */
[----:B0-----:R-:W-:Y:S05]  /*21e0*/  @!P2 BRA `(.L_x_24) ;  /* 0x000000000004a947 */ /* 0x001fea0003800000 */
[----:B------:R-:W-:Y:S01]  /*21f0*/  BPT.TRAP 0x1 ;  /* 0x000000040000795c */ /* 0x000fe20000300000 */
.L_x_24:
[----:B------:R-:W0:Y:S01]  /*2200*/  S2UR UR13, SR_CgaCtaId ;  /* 0x00000000000d79c3 */ /* 0x000e220000008800 */
[----:B------:R-:W-:Y:S01]  /*2210*/  UMOV UR10, 0x400 ;  /* 0x00000400000a7882 */ /* 0x000fe20000000000 */
[----:B------:R-:W-:Y:S01]  /*2220*/  SHF.L.U32 R13, R15, 0x1f, RZ ;  /* 0x0000001f0f0d7819 */ /* 0x000fe200000006ff */
[----:B0-----:R-:W-:-:S04]  /*2230*/  ULEA UR10, UR13, UR10, 0x18 ;  /* 0x0000000a0d0a7291 */ /* 0x001fc8000f8ec03f */
[----:B------:R-:W-:-:S09]  /*2240*/  ULEA UR13, UR12, UR10, 0x3 ;  /* 0x0000000a0c0d7291 */ /* 0x000fd2000f8e183f */
[----:B------:R0:W1:Y:S01]  /*2250*/  SYNCS.PHASECHK.TRANS64.TRYWAIT P1, [UR13], R13 ;  /* 0x0000000dff0075a7 */ /* 0x000062000802014d */
[----:B------:R-:W-:Y:S05]  /*2260*/  @!P2 BRA `(.L_x_25) ;  /* 0x000000000004a947 */ /* 0x000fea0003800000 */
[----:B------:R-:W-:Y:S01]  /*2270*/  BPT.TRAP 0x1 ;  /* 0x000000040000795c */ /* 0x000fe20000300000 */
.L_x_25:
[----:B-1----:R-:W-:Y:S05]  /*2280*/  @P1 BRA `(.L_x_26) ;  /* 0x0000000000081947 */ /* 0x002fea0003800000 */
[----:B------:R-:W1:Y:S02]  /*2290*/  SYNCS.PHASECHK.TRANS64.TRYWAIT P1, [UR13], R13 ;  /* 0x0000000dff0075a7 */ /* 0x000e64000802014d */
[----:B-1----:R-:W-:Y:S05]  /*22a0*/  @!P1 BRA `(.L_x_27) ;  /* 0x0000007400989947 */ /* 0x002fea0003800000 */
.L_x_26:
[----:B------:R-:W-:Y:S01]  /*22b0*/  UIADD3 UR13, UR10, 0x28100, URZ ;  /* 0x000281000a0d7890 */ /* 0x000fe2000fffe03f */
[----:B------:R-:W-:Y:S01]  /*22c0*/  WARPGROUP.ARRIVE ;  /* 0x00000000000079c5 */ /* 0x000fe20000000000 */
[----:B------:R-:W-:Y:S02]  /*22d0*/  UISETP.NE.AND UP0, UPT, UR7, URZ, UPT ;  /* 0x0000003f0700728c */ /* 0x000fe4000bf05270 */
[----:B------:R-:W-:Y:S02]  /*22e0*/  USHF.R.U32.HI UR13, URZ, 0x4, UR13 ;  /* 0x000000043f0d7899 */ /* 0x000fe4000801160d */
[----:B------:R-:W-:Y:S02]  /*22f0*/  USEL UR8, UR8, URZ, !UP0 ;  /* 0x0000003f08087287 */ /* 0x000fe4000c000000 */
[----:B------:R-:W-:Y:S02]  /*2300*/  ULOP3.LUT UR13, UR13, 0x3fff, URZ, 0xc0, !UPT ;  /* 0x00003fff0d0d7892 */ /* 0x000fe4000f8ec03f */
[----:B------:R-:W-:-:S02]  /*2310*/  ULOP3.LUT UR7, UR11, 0x10000, URZ, 0xfc, !UPT ;  /* 0x000100000b077892 */ /* 0x000fc4000f8efc3f */
[----:B------:R-:W-:Y:S02]  /*2320*/  ULOP3.LUT UR13, UR13, 0x10000, URZ, 0xfc, !UPT ;  /* 0x000100000d0d7892 */ /* 0x000fe4000f8efc3f */
[----:B------:R-:W-:Y:S02]  /*2330*/  UISETP.NE.U32.AND UP0, UPT, UR8, URZ, UPT ;  /* 0x0000003f0800728c */ /* 0x000fe4000bf05070 */
[----:B------:R-:W-:Y:S02]  /*2340*/  ULEA UR8, UR12, UR7, 0xb ;  /* 0x000000070c087291 */ /* 0x000fe4000f8e583f */
[----:B------:R-:W-:Y:S02]  /*2350*/  ULEA UR7, UR12, UR13, 0x9 ;  /* 0x0000000d0c077291 */ /* 0x000fe4000f8e483f */
[----:B------:R-:W-:Y:S01]  /*2360*/  UIADD3 UR13, UR8, 0x400, URZ ;  /* 0x00000400080d7890 */ /* 0x000fe2000fffe03f */
[----:B------:R-:W-:Y:S02]  /*2370*/  UMOV UR17, 0x40000040 ;  /* 0x4000004000117882 */ /* 0x000fe40000000000 */
[----:B------:R-:W-:Y:S01]  /*2380*/  UMOV UR16, UR8 ;  /* 0x0000000800107c82 */ /* 0x000fe20008000000 */
[----:B------:R-:W-:Y:S01]  /*2390*/  UMOV UR19, 0x40000040 ;  /* 0x4000004000137882 */ /* 0x000fe20000000000 */
[----:B------:R-:W-:Y:S01]  /*23a0*/  UMOV UR18, UR7 ;  /* 0x0000000700127c82 */ /* 0x000fe20008000000 */
[----:B------:R-:W-:Y:S01]  /*23b0*/  UIADD3 UR6, UR6, 0x4, URZ ;  /* 0x0000000406067890 */ /* 0x000fe2000fffe03f */
[----:B------:R-:W-:Y:S01]  /*23c0*/  QGMMA.64x64x32.F32.E4M3.E4M3 R56, gdesc[UR16], R56, UP0 ;  /* 0x00e00000103879f3 */ /* 0x000fe2000bf00838 */
[----:B------:R-:W-:Y:S01]  /*23d0*/  UMOV UR16, UR13 ;  /* 0x0000000d00107c82 */ /* 0x000fe20008000000 */
[----:B------:R-:W-:Y:S01]  /*23e0*/  UMOV UR17, 0x40000040 ;  /* 0x4000004000117882 */ /* 0x000fe20000000000 */
[----:B------:R-:W-:Y:S01]  /*23f0*/  UIADD3 UR13, UR8, 0x402, URZ ;  /* 0x00000402080d7890 */ /* 0x000fe2000fffe03f */
[----:B------:R-:W-:Y:S01]  /*2400*/  QGMMA.64x64x32.F32.E4M3.E4M3 R24, gdesc[UR16], R24, UP0 ;  /* 0x00e00000101879f3 */ /* 0x000fe2000bf00818 */
[----:B------:R-:W-:-:S02]  /*2410*/  UIADD3 UR16, UR8, 0x2, URZ ;  /* 0x0000000208107890 */ /* 0x000fc4000fffe03f */
[----:B------:R-:W-:Y:S01]  /*2420*/  UIADD3 UR18, UR7, 0x2, URZ ;  /* 0x0000000207127890 */ /* 0x000fe2000fffe03f */
[----:B------:R-:W-:Y:S01]  /*2430*/  UMOV UR17, 0x40000040 ;  /* 0x4000004000117882 */ /* 0x000fe20000000000 */
[----:B------:R-:W-:Y:S01]  /*2440*/  UMOV UR19, 0x40000040 ;  /* 0x4000004000137882 */ /* 0x000fe20000000000 */
[----:B------:R-:W-:-:S06]  /*2450*/  UISETP.NE.AND UP0, UPT, UR6, UR14, UPT ;  /* 0x0000000e0600728c */ /* 0x000fcc000bf05270 */
[----:B------:R-:W-:Y:S01]  /*2460*/  QGMMA.64x64x32.F32.E4M3.E4M3 R56, gdesc[UR16], R56 ;  /* 0x00e00000103879f3 */ /* 0x000fe20008700838 */
[----:B------:R-:W-:Y:S01]  /*2470*/  UMOV UR16, UR13 ;  /* 0x0000000d00107c82 */ /* 0x000fe20008000000 */
[----:B------:R-:W-:Y:S01]  /*2480*/  UMOV UR17, 0x40000040 ;  /* 0x4000004000117882 */ /* 0x000fe20000000000 */
[----:B------:R-:W-:Y:S01]  /*2490*/  UIADD3 UR13, UR8, 0x404, URZ ;  /* 0x00000404080d7890 */ /* 0x000fe2000fffe03f */
[----:B------:R-:W-:Y:S01]  /*24a0*/  QGMMA.64x64x32.F32.E4M3.E4M3 R24, gdesc[UR16], R24 ;  /* 0x00e00000101879f3 */ /* 0x000fe20008700818 */
[----:B------:R-:W-:Y:S02]  /*24b0*/  UIADD3 UR16, UR8, 0x4, URZ ;  /* 0x0000000408107890 */ /* 0x000fe4000fffe03f */
[----:B------:R-:W-:Y:S01]  /*24c0*/  UIADD3 UR18, UR7, 0x4, URZ ;  /* 0x0000000407127890 */ /* 0x000fe2000fffe03f */
[----:B------:R-:W-:Y:S01]  /*24d0*/  UMOV UR17, 0x40000040 ;  /* 0x4000004000117882 */ /* 0x000fe20000000000 */
[----:B------:R-:W-:-:S07]  /*24e0*/  UMOV UR19, 0x40000040 ;  /* 0x4000004000137882 */ /* 0x000fce0000000000 */
[----:B------:R-:W-:Y:S01]  /*24f0*/  QGMMA.64x64x32.F32.E4M3.E4M3 R56, gdesc[UR16], R56 ;  /* 0x00e00000103879f3 */ /* 0x000fe20008700838 */
[----:B------:R-:W-:Y:S01]  /*2500*/  UMOV UR16, UR13 ;  /* 0x0000000d00107c82 */ /* 0x000fe20008000000 */
[----:B------:R-:W-:Y:S02]  /*2510*/  UMOV UR17, 0x40000040 ;  /* 0x4000004000117882 */ /* 0x000fe40000000000 */
[----:B------:R-:W-:Y:S01]  /*2520*/  QGMMA.64x64x32.F32.E4M3.E4M3 R24, gdesc[UR16], R24 ;  /* 0x00e00000101879f3 */ /* 0x000fe20008700818 */
[----:B------:R-:W-:Y:S02]  /*2530*/  UIADD3 UR16, UR8, 0x6, URZ ;  /* 0x0000000608107890 */ /* 0x000fe4000fffe03f */
[----:B------:R-:W-:Y:S02]  /*2540*/  UIADD3 UR18, UR7, 0x6, URZ ;  /* 0x0000000607127890 */ /* 0x000fe4000fffe03f */
[----:B------:R-:W-:Y:S01]  /*2550*/  UIADD3 UR8, UR8, 0x406, URZ ;  /* 0x0000040608087890 */ /* 0x000fe2000fffe03f */
[----:B------:R-:W-:Y:S01]  /*2560*/  UMOV UR17, 0x40000040 ;  /* 0x4000004000117882 */ /* 0x000fe20000000000 */
[----:B------:R-:W-:Y:S01]  /*2570*/  UMOV UR19, 0x40000040 ;  /* 0x4000004000137882 */ /* 0x000fe20000000000 */
[----:B------:R-:W-:-:S06]  /*2580*/  USEL UR7, URZ, 0x1, UP0 ;  /* 0x000000013f077887 */ /* 0x000fcc0008000000 */
[----:B------:R-:W-:Y:S01]  /*2590*/  ISETP.NE.AND P1, PT, RZ, UR7, PT ;  /* 0x00000007ff007c0c */ /* 0x000fe2000bf25270 */
[----:B------:R-:W-:Y:S01]  /*25a0*/  QGMMA.64x64x32.F32.E4M3.E4M3 R56, gdesc[UR16], R56 ;  /* 0x00e00000103879f3 */ /* 0x000fe20008700838 */
[----:B------:R-:W-:Y:S01]  /*25b0*/  UMOV UR16, UR8 ;  /* 0x0000000800107c82 */ /* 0x000fe20008000000 */
[----:B------:R-:W-:Y:S02]  /*25c0*/  UMOV UR17, 0x40000040 ;  /* 0x4000004000117882 */ /* 0x000fe40000000000 */
[----:B------:R-:W-:Y:S03]  /*25d0*/  QGMMA.64x64x32.F32.E4M3.E4M3 R24, gdesc[UR16], R24, gsb0 ;  /* 0x00e00000101879f3 */ /* 0x000fe60008000818 */
[----:B------:R-:W-:-:S05]  /*25e0*/  WARPGROUP.DEPBAR.LE gsb0, 0x1 ;  /* 0x00008000000079c5 */ /* 0x000fca0000010100 */
[----:B------:R-:W-:Y:S05]  /*25f0*/  @!P1 BRA `(.L_x_28) ;  /* 0x0000000400089947 */ /* 0x000fea0003800000 */
[----:B------:R-:W-:Y:S02]  /*2600*/  WARPGROUP.DEPBAR.LE gsb0, 0x0 ;  /* 0x00008000000079c5 */ /* 0x000fe40000010000 */
[----:B------:R-:W-:-:S01]  /*2610*/  FADD R145, R56, R145 ;  /* 0x0000009138917221 */ /* 0x000fc20000000000 */
[----:B------:R-:W-:Y:S01]  /*2620*/  FADD R144, R57, R144 ;  /* 0x0000009039907221 */ /* 0x000fe20000000000 */
        /* <DEDUP_REMOVED lines=62> */
[----:B------:R-:W-:-:S06]  /*2a10*/  UMOV UR6, URZ ;  /* 0x0000003f00067c82 */ /* 0x000fcc0008000000 */
.L_x_28:
[----:B------:R-:W-:Y:S05]  /*2a20*/  @!P2 BRA `(.L_x_29) ;  /* 0x000000000004a947 */ /* 0x000fea0003800000 */
[----:B------:R-:W-:Y:S01]  /*2a30*/  BPT.TRAP 0x1 ;  /* 0x000000040000795c */ /* 0x000fe20000300000 */
.L_x_29:
[----:B01----:R-:W-:Y:S02]  /*2a40*/  @P0 LEA R13, R12, UR10, 0x3 ;  /* 0x0000000a0c0d0c11 */ /* 0x003fe4000f8e18ff */
[----:B------:R-:W-:-:S03]  /*2a50*/  ISETP.GT.U32.AND P1, PT, R4, 0x1, PT ;  /* 0x000000010400780c */ /* 0x000fc60003f24070 */
[----:B------:R-:W-:-:S05]  /*2a60*/  @P0 VIADD R14, R13, 0x28 ;  /* 0x000000280d0e0836 */ /* 0x000fca0000000000 */
[----:B------:R-:W-:-:S04]  /*2a70*/  @P0 PRMT R14, R5, 0x654, R14 ;  /* 0x00000654050e0816 */ /* 0x000fc8000000000e */
[----:B------:R0:W-:Y:S01]  /*2a80*/  @P0 SYNCS.ARRIVE.TRANS64.RED.A1T0 RZ, [R14+URZ], RZ ;  /* 0x000000ff0eff09a7 */ /* 0x0001e2000810043f */
[----:B------:R-:W-:Y:S05]  /*2a90*/  @P1 BRA `(.L_x_30) ;  /* 0x0000000000041947 */ /* 0x000fea0003800000 */
[----:B------:R-:W-:Y:S01]  /*2aa0*/  BPT.TRAP 0x1 ;  /* 0x000000040000795c */ /* 0x000fe20000300000 */
.L_x_30:
[----:B------:R-:W-:Y:S01]  /*2ab0*/  UIADD3 UR12, UR12, 0x1, URZ ;  /* 0x000000010c0c7890 */ /* 0x000fe2000fffe03f */
[C---:B------:R-:W-:Y:S01]  /*2ac0*/  ISETP.GT.AND P2, PT, R11.reuse, 0x1, PT ;  /* 0x000000010b00780c */ /* 0x040fe20003f44270 */
[----:B------:R-:W-:Y:S02]  /*2ad0*/  VIADD R12, R12, 0x1 ;  /* 0x000000010c0c7836 */ /* 0x000fe40000000000 */
[----:B------:R-:W-:Y:S01]  /*2ae0*/  UISETP.NE.AND UP0, UPT, UR12, 0x5, UPT ;  /* 0x000000050c00788c */ /* 0x000fe2000bf05270 */
[----:B------:R-:W-:Y:S02]  /*2af0*/  VIADD R11, R11, 0xffffffff ;  /* 0xffffffff0b0b7836 */ /* 0x000fe40000000000 */
[C---:B------:R-:W-:Y:S01]  /*2b00*/  ISETP.NE.AND P1, PT, R12.reuse, 0x5, PT ;  /* 0x000000050c00780c */ /* 0x040fe20003f25270 */
[----:B------:R-:W-:Y:S02]  /*2b10*/  USEL UR8, URZ, 0x1, UP0 ;  /* 0x000000013f087887 */ /* 0x000fe40008000000 */
[----:B------:R-:W-:Y:S01]  /*2b20*/  USEL UR12, UR12, URZ, UP0 ;  /* 0x0000003f0c0c7287 */ /* 0x000fe20008000000 */
[----:B------:R-:W-:-:S03]  /*2b30*/  SEL R12, R12, RZ, P1 ;  /* 0x000000ff0c0c7207 */ /* 0x000fc60000800000 */
[----:B------:R-:W-:Y:S01]  /*2b40*/  LOP3.LUT R15, R15, UR8, RZ, 0x3c, !PT ;  /* 0x000000080f0f7c12 */ /* 0x000fe2000f8e3cff */
[----:B------:R-:W-:Y:S01]  /*2b50*/  UMOV UR8, 0x1 ;  /* 0x0000000100087882 */ /* 0x000fe20000000000 */
[----:B------:R-:W-:Y:S06]  /*2b60*/  @P2 BRA `(.L_x_31) ;  /* 0xfffffff400982947 */ /* 0x000fec000383ffff */
.L_x_23:
[----:B------:R-:W-:Y:S01]  /*2b70*/  UISETP.NE.AND UP0, UPT, UR6, URZ, UPT ;  /* 0x0000003f0600728c */ /* 0x000fe2000bf05270 */
[----:B01----:R-:W0:Y:S03]  /*2b80*/  LDC R11, c[0x0][0x28c] ;  /* 0x0000a300ff0b7b82 */ /* 0x003e260000000800 */
[----:B------:R-:W-:-:S06]  /*2b90*/  USEL UR6, URZ, 0x1, !UP0 ;  /* 0x000000013f067887 */ /* 0x000fcc000c000000 */
[----:B------:R-:W-:Y:S02]  /*2ba0*/  ISETP.NE.AND P1, PT, RZ, UR6, PT ;  /* 0x00000006ff007c0c */ /* 0x000fe4000bf25270 */
[----:B0-----:R-:W-:-:S11]  /*2bb0*/  ISETP.GE.AND P2, PT, R11, 0x1, PT ;  /* 0x000000010b00780c */ /* 0x001fd60003f46270 */
[----:B------:R-:W-:Y:S05]  /*2bc0*/  @!P1 BRA `(.L_x_32) ;  /* 0x0000000400049947 */ /* 0x000fea0003800000 */
[----:B------:R-:W-:Y:S02]  /*2bd0*/  WARPGROUP.DEPBAR.LE gsb0, 0x0 ;  /* 0x00008000000079c5 */ /* 0x000fe40000010000 */
[----:B------:R-:W-:Y:S01]  /*2be0*/  FADD R145, R56, R145 ;  /* 0x0000009138917221 */ /* 0x000fe20000000000 */
        /* <DEDUP_REMOVED lines=62> */
[----:B------:R-:W-:-:S07]  /*2fd0*/  FADD R20, R20, R55 ;  /* 0x0000003714147221 */ /* 0x000fce0000000000 */
.L_x_32:
[----:B------:R-:W-:Y:S02]  /*2fe0*/  WARPGROUP.DEPBAR.LE gsb0, 0x0 ;  /* 0x00008000000079c5 */ /* 0x000fe40000010000 */
[----:B------:R-:W-:Y:S05]  /*2ff0*/  @!P2 BRA `(.L_x_33) ;  /* 0x000000000050a947 */ /* 0x000fea0003800000 */
[----:B------:R-:W-:-:S13]  /*3000*/  ISETP.NE.AND P1, PT, R146, 0x3, PT ;  /* 0x000000039200780c */ /* 0x000fda0003f25270 */
[----:B------:R-:W-:Y:S05]  /*3010*/  @!P1 BRA `(.L_x_34) ;  /* 0x0000000000049947 */ /* 0x000fea0003800000 */
[----:B------:R-:W-:Y:S01]  /*3020*/  BPT.TRAP 0x1 ;  /* 0x000000040000795c */ /* 0x000fe20000300000 */
.L_x_34:
[----:B------:R-:W-:Y:S01]  /*3030*/  BSSY B0, `(.L_x_35) ;  /* 0x000000e000007945 */ /* 0x000fe20003800000 */
[----:B------:R-:W-:-:S03]  /*3040*/  ISETP.GT.U32.AND P1, PT, R4, 0x1, PT ;  /* 0x000000010400780c */ /* 0x000fc60003f24070 */
[----:B------:R-:W-:Y:S10]  /*3050*/  @!P0 BRA `(.L_x_36) ;  /* 0x00000000002c8947 */ /* 0x000ff40003800000 */
[----:B------:R-:W-:-:S04]  /*3060*/  UISETP.LT.AND UP0, UPT, UR9, 0x1, UPT ;  /* 0x000000010900788c */ /* 0x000fc8000bf01270 */
[----:B------:R-:W-:-:S04]  /*3070*/  USEL UR8, UR9, 0x1, UP0 ;  /* 0x0000000109087887 */ /* 0x000fc80008000000 */
[----:B------:R-:W-:-:S04]  /*3080*/  UIADD3 UR8, UR5, UR9, -UR8 ;  /* 0x0000000905087290 */ /* 0x000fc8000fffe808 */
[----:B------:R-:W-:-:S04]  /*3090*/  UIMAD.WIDE.U32 UR6, UR8, -0x33333333, URZ ;  /* 0xcccccccd080678a5 */ /* 0x000fc8000f8e003f */
[----:B------:R-:W-:-:S04]  /*30a0*/  USHF.R.U32.HI UR6, URZ, 0x2, UR7 ;  /* 0x000000023f067899 */ /* 0x000fc80008011607 */
[----:B------:R-:W-:-:S04]  /*30b0*/  UIMAD UR8, UR6, -0x5, UR8 ;  /* 0xfffffffb060878a4 */ /* 0x000fc8000f8e0208 */
[----:B------:R-:W-:-:S04]  /*30c0*/  ULEA UR8, UR8, UR10, 0x3 ;  /* 0x0000000a08087291 */ /* 0x000fc8000f8e183f */
[----:B------:R-:W-:-:S06]  /*30d0*/  UIADD3 UR8, UR8, 0x28, URZ ;  /* 0x0000002808087890 */ /* 0x000fcc000fffe03f */
[----:B------:R-:W-:-:S05]  /*30e0*/  IMAD.U32 R12, RZ, RZ, UR8 ;  /* 0x00000008ff0c7e24 */ /* 0x000fca000f8e00ff */
[----:B------:R-:W-:-:S04]  /*30f0*/  PRMT R11, R5, 0x654, R12 ;  /* 0x00000654050b7816 */ /* 0x000fc8000000000c */
[----:B------:R0:W-:Y:S03]  /*3100*/  SYNCS.ARRIVE.TRANS64.RED.A1T0 RZ, [R11+URZ], RZ ;  /* 0x000000ff0bff79a7 */ /* 0x0001e6000810043f */
.L_x_36:
[----:B------:R-:W-:Y:S05]  /*3110*/  BSYNC B0 ;  /* 0x0000000000007941 */ /* 0x000fea0003800000 */
.L_x_35:
[----:B------:R-:W-:Y:S05]  /*3120*/  @P1 BRA `(.L_x_33) ;  /* 0x0000000000041947 */ /* 0x000fea0003800000 */
[----:B------:R-:W-:Y:S01]  /*3130*/  BPT.TRAP 0x1 ;  /* 0x000000040000795c */ /* 0x000fe20000300000 */
.L_x_33:
[----:B------:R-:W1:Y:S01]  /*3140*/  LDC R15, c[0x0][0x288] ;  /* 0x0000a200ff0f7b82 */ /* 0x000e620000000800 */
[--C-:B0-----:R-:W-:Y:S01]  /*3150*/  SHF.R.U32.HI R11, RZ, 0x2, R0.reuse ;  /* 0x00000002ff0b7819 */ /* 0x101fe20000011600 */
[----:B------:R-:W-:Y:S01]  /*3160*/  IMAD.SHL.U32 R31, R10, 0x40, RZ ;  /* 0x000000400a1f7824 */ /* 0x000fe200078e00ff */
[----:B------:R-:W-:Y:S01]  /*3170*/  SHF.R.U32.HI R14, RZ, 0x7, R0 ;  /* 0x00000007ff0e7819 */ /* 0x000fe20000011600 */
[----:B------:R-:W-:Y:S01]  /*3180*/  UIADD3 UR5, UR9, UR5, URZ ;  /* 0x0000000509057290 */ /* 0x000fe2000fffe03f */
[----:B------:R-:W-:Y:S01]  /*3190*/  LOP3.LUT R12, R11, 0x7, RZ, 0xc0, !PT ;  /* 0x000000070b0c7812 */ /* 0x000fe200078ec0ff */
[----:B------:R-:W-:Y:S01]  /*31a0*/  IMAD.SHL.U32 R26, R0, 0x2, RZ ;  /* 0x00000002001a7824 */ /* 0x000fe200078e00ff */
[----:B------:R-:W-:Y:S01]  /*31b0*/  LOP3.LUT R11, R14, 0x1, RZ, 0xc0, !PT ;  /* 0x000000010e0b7812 */ /* 0x000fe200078ec0ff */
[----:B------:R-:W-:Y:S01]  /*31c0*/  UISETP.GT.U32.AND UP0, UPT, UR5, 0x4, UPT ;  /* 0x000000040500788c */ /* 0x000fe2000bf04070 */
[C---:B------:R-:W-:Y:S01]  /*31d0*/  LOP3.LUT R14, R0.reuse, 0x3, RZ, 0xc0, !PT ;  /* 0x00000003000e7812 */ /* 0x040fe200078ec0ff */
[----:B------:R-:W-:Y:S01]  /*31e0*/  ULDC UR12, c[0x0][0x284] ;  /* 0x0000a100000c7ab9 */ /* 0x000fe20000000800 */
[----:B------:R-:W-:Y:S01]  /*31f0*/  LOP3.LUT R13, R0, 0x60, RZ, 0xc0, !PT ;  /* 0x00000060000d7812 */ /* 0x000fe200078ec0ff */
[----:B------:R-:W-:Y:S01]  /*3200*/  UISETP.LT.U32.AND UP0, UPT, UR9, 0x5, UP0 ;  /* 0x000000050900788c */ /* 0x000fe20008701070 */
[----:B------:R-:W-:Y:S01]  /*3210*/  SHF.R.S32.HI R34, RZ, 0x1f, R6 ;  /* 0x0000001fff227819 */ /* 0x000fe20000011406 */
[----:B------:R-:W-:Y:S01]  /*3220*/  UISETP.GE.U32.AND UP1, UPT, UR9, 0x5, UPT ;  /* 0x000000050900788c */ /* 0x000fe2000bf26070 */
[----:B------:R-:W-:Y:S01]  /*3230*/  SHF.R.U32.HI R13, RZ, 0x1, R13 ;  /* 0x00000001ff0d7819 */ /* 0x000fe2000001160d */
[----:B------:R-:W-:Y:S01]  /*3240*/  ULDC.64 UR10, c[0x0][0x5d0] ;  /* 0x00017400000a7ab9 */ /* 0x000fe20000000a00 */
[----:B------:R-:W-:Y:S01]  /*3250*/  LOP3.LUT R26, R31, 0x6, R26, 0xf8, !PT ;  /* 0x000000061f1a7812 */ /* 0x000fe200078ef81a */
[----:B------:R-:W-:Y:S01]  /*3260*/  UIMAD.WIDE.U32 UR6, UR5, -0x33333333, URZ ;  /* 0xcccccccd050678a5 */ /* 0x000fe2000f8e003f */
[----:B------:R-:W-:Y:S01]  /*3270*/  IADD3 R16, RZ, -R13, -R12 ;  /* 0x8000000dff107210 */ /* 0x000fe20007ffe80c */
[----:B------:R-:W-:Y:S01]  /*3280*/  USEL UR8, URZ, 0x1, !UP0 ;  /* 0x000000013f087887 */ /* 0x000fe2000c000000 */
[----:B------:R-:W-:Y:S01]  /*3290*/  IMAD.SHL.U32 R33, R11, 0x40, RZ ;  /* 0x000000400b217824 */ /* 0x000fe200078e00ff */
[----:B------:R-:W-:Y:S01]  /*32a0*/  SHF.R.S32.HI R27, RZ, 0x1f, R26 ;  /* 0x0000001fff1b7819 */ /* 0x000fe2000001141a */
[----:B------:R-:W-:Y:S01]  /*32b0*/  USHF.R.U32.HI UR6, URZ, 0x2, UR7 ;  /* 0x000000023f067899 */ /* 0x000fe20008011607 */
[----:B-1----:R-:W-:Y:S01]  /*32c0*/  IMAD R14, R14, -0x2, R15 ;  /* 0xfffffffe0e0e7824 */ /* 0x002fe200078e020f */
[----:B------:R-:W-:Y:S01]  /*32d0*/  ISETP.GE.AND P1, PT, R31, R15, PT ;  /* 0x0000000f1f00720c */ /* 0x000fe20003f26270 */
[----:B------:R-:W-:Y:S01]  /*32e0*/  IMAD.SHL.U32 R15, R7, 0x100, RZ ;  /* 0x00000100070f7824 */ /* 0x000fe200078e00ff */
[----:B------:R-:W-:Y:S01]  /*32f0*/  ULOP3.LUT UR4, UR4, UR8, URZ, 0x3c, !UPT ;  /* 0x0000000804047292 */ /* 0x000fe2000f8e3c3f */
[----:B------:R-:W-:Y:S01]  /*3300*/  IMAD R16, R11, -0x40, R16 ;  /* 0xffffffc00b107824 */ /* 0x000fe200078e0210 */
[----:B------:R-:W-:Y:S01]  /*3310*/  LOP3.LUT R33, R33, 0x40, R12, 0xe2, !PT ;  /* 0x0000004021217812 */ /* 0x000fe200078ee20c */
[----:B------:R-:W-:Y:S01]  /*3320*/  IMAD R11, R34, UR10, RZ ;  /* 0x0000000a220b7c24 */ /* 0x000fe2000f8e02ff */
[----:B------:R-:W-:Y:S01]  /*3330*/  ISETP.GE.OR P1, PT, R15, UR12, P1 ;  /* 0x0000000c0f007c0c */ /* 0x000fe20008f26670 */
[----:B------:R-:W-:Y:S01]  /*3340*/  IMAD.WIDE R24, R7, 0x100, RZ ;  /* 0x0000010007187825 */ /* 0x000fe200078e02ff */
[----:B------:R-:W-:Y:S01]  /*3350*/  UIMAD UR5, UR6, -0x5, UR5 ;  /* 0xfffffffb060578a4 */ /* 0x000fe2000f8e0205 */
[----:B------:R-:W-:Y:S01]  /*3360*/  IADD3 R32, -R15, UR12, R16 ;  /* 0x0000000c0f207c10 */ /* 0x000fe2000fffe110 */
[----:B------:R-:W-:Y:S01]  /*3370*/  @UP1 ULOP3.LUT UR4, UR4, 0x1, UR6, 0x78, !UPT ;  /* 0x0000000104041892 */ /* 0x000fe2000f8e7806 */
[----:B------:R-:W-:Y:S01]  /*3380*/  IMAD R7, R6, UR11, R11 ;  /* 0x0000000b06077c24 */ /* 0x000fe2000f8e020b */
[----:B------:R-:W-:Y:S01]  /*3390*/  LOP3.LUT R33, R24, R33, R13, 0xfe, !PT ;  /* 0x0000002118217212 */ /* 0x000fe200078efe0d */
[----:B------:R-:W-:-:S04]  /*33a0*/  IMAD.WIDE.U32 R10, R6, UR10, R26 ;  /* 0x0000000a060a7c25 */ /* 0x000fc8000f8e001a */
[----:B------:R-:W-:Y:S02]  /*33b0*/  IMAD.IADD R11, R11, 0x1, R7 ;  /* 0x000000010b0b7824 */ /* 0x000fe400078e0207 */
[----:B------:R-:W-:Y:S02]  /*33c0*/  IMAD.IADD R31, R14, 0x1, -R31 ;  /* 0x000000010e1f7824 */ /* 0x000fe400078e0a1f */
[----:B------:R-:W-:Y:S01]  /*33d0*/  IMAD.MOV.U32 R30, RZ, RZ, -0x1 ;  /* 0xffffffffff1e7424 */ /* 0x000fe200078e00ff */
[----:B------:R-:W-:Y:S06]  /*33e0*/  @P1 BRA `(.L_x_37) ;  /* 0x0000004800081947 */ /* 0x000fec0003800000 */
[----:B------:R-:W0:Y:S01]  /*33f0*/  LDC.64 R28, c[0x0][0x5c8] ;  /* 0x00017200ff1c7b82 */ /* 0x000e220000000a00 */
[----:B------:R-:W-:Y:S01]  /*3400*/  ULDC.64 UR6, c[0x0][0x5c0] ;  /* 0x0001700000067ab9 */ /* 0x000fe20000000a00 */
[----:B------:R-:W-:Y:S01]  /*3410*/  BSSY B0, `(.L_x_37) ;  /* 0x000047f000007945 */ /* 0x000fe20003800000 */
[-C--:B0-----:R-:W-:Y:S02]  /*3420*/  IMAD R12, R25, R28.reuse, RZ ;  /* 0x0000001c190c7224 */ /* 0x081fe400078e02ff */
[----:B------:R-:W-:-:S04]  /*3430*/  IMAD.WIDE.U32 R10, R33, R28, R10 ;  /* 0x0000001c210a7225 */ /* 0x000fc800078e000a */
[----:B------:R-:W-:Y:S01]  /*3440*/  IMAD R13, R33, R29, R12 ;  /* 0x0000001d210d7224 */ /* 0x000fe200078e020c */
[C---:B------:R-:W-:Y:S01]  /*3450*/  LEA R14, P2, R28.reuse, R10, 0x3 ;  /* 0x0000000a1c0e7211 */ /* 0x040fe200078418ff */
[----:B------:R-:W-:Y:S01]  /*3460*/  IMAD.SHL.U32 R7, R28, 0x80, RZ ;  /* 0x000000801c077824 */ /* 0x000fe200078e00ff */
[----:B------:R-:W-:Y:S01]  /*3470*/  IADD3 R16, P1, R10, UR6, RZ ;  /* 0x000000060a107c10 */ /* 0x000fe2000ff3e0ff */
[----:B------:R-:W-:Y:S01]  /*3480*/  IMAD.IADD R36, R11, 0x1, R13 ;  /* 0x000000010b247824 */ /* 0x000fe200078e020d */
[----:B------:R-:W-:Y:S02]  /*3490*/  SHF.L.U64.HI R11, R28, 0x7, R29 ;  /* 0x000000071c0b7819 */ /* 0x000fe4000001021d */
[----:B------:R-:W-:Y:S02]  /*34a0*/  IADD3 R12, P5, P6, R10, UR6, R7 ;  /* 0x000000060a0c7c10 */ /* 0x000fe4000febe007 */
[----:B------:R-:W-:Y:S02]  /*34b0*/  LEA.HI.X R28, R28, R36, R29, 0x3, P2 ;  /* 0x000000241c1c7211 */ /* 0x000fe400010f1c1d */
[----:B------:R-:W-:-:S02]  /*34c0*/  IADD3.X R13, R36, UR7, R11, P5, P6 ;  /* 0x00000007240d7c10 */ /* 0x000fc4000afec40b */
[----:B---3-5:R-:W-:Y:S02]  /*34d0*/  FSETP.NEU.AND P5, PT, R9, RZ, PT ;  /* 0x000000ff0900720b */ /* 0x028fe40003fad000 */
[----:B------:R-:W-:Y:S02]  /*34e0*/  IADD3.X R17, R36, UR7, RZ, P1, !PT ;  /* 0x0000000724117c10 */ /* 0x000fe40008ffe4ff */
[C---:B------:R-:W-:Y:S02]  /*34f0*/  IADD3 R10, P1, P2, R14.reuse, UR6, R7 ;  /* 0x000000060e0a7c10 */ /* 0x040fe4000fa3e007 */
[----:B------:R-:W-:Y:S02]  /*3500*/  IADD3 R14, P3, R14, UR6, RZ ;  /* 0x000000060e0e7c10 */ /* 0x000fe4000ff7e0ff */
[C---:B------:R-:W-:Y:S02]  /*3510*/  IADD3.X R11, R28.reuse, UR7, R11, P1, P2 ;  /* 0x000000071c0b7c10 */ /* 0x040fe40008fe440b */
[----:B------:R-:W-:-:S03]  /*3520*/  IADD3.X R15, R28, UR7, RZ, P3, !PT ;  /* 0x000000071c0f7c10 */ /* 0x000fc60009ffe4ff */
[----:B------:R-:W-:Y:S06]  /*3530*/  @!P5 BRA `(.L_x_38) ;  /* 0x0000003400a0d947 */ /* 0x000fec0003800000 */
[----:B------:R-:W-:Y:S01]  /*3540*/  ULDC.64 UR6, c[0x0][0x5b8] ;  /* 0x00016e0000067ab9 */ /* 0x000fe20000000a00 */
[----:B------:R-:W-:Y:S01]  /*3550*/  ISETP.GE.AND P1, PT, R32, 0x1, PT ;  /* 0x000000012000780c */ /* 0x000fe20003f26270 */
[----:B------:R-:W-:Y:S01]  /*3560*/  IMAD R7, R34, UR6, RZ ;  /* 0x0000000622077c24 */ /* 0x000fe2000f8e02ff */
[----:B------:R-:W-:Y:S01]  /*3570*/  ULDC.64 UR10, c[0x0][0x5a8] ;  /* 0x00016a00000a7ab9 */ /* 0x000fe20000000a00 */
[C---:B------:R-:W-:Y:S01]  /*3580*/  IMAD.WIDE.U32 R26, R6.reuse, UR6, R26 ;  /* 0x00000006061a7c25 */ /* 0x040fe2000f8e001a */
[----:B------:R-:W-:Y:S01]  /*3590*/  ISETP.LT.OR P5, PT, R31, 0x1, !P1 ;  /* 0x000000011f00780c */ /* 0x000fe20004fa1670 */
[----:B------:R-:W-:Y:S02]  /*35a0*/  BSSY B1, `(.L_x_39) ;  /* 0x000000d000017945 */ /* 0x000fe40003800000 */
[----:B------:R-:W-:Y:S01]  /*35b0*/  IMAD R7, R6, UR7, R7 ;  /* 0x0000000706077c24 */ /* 0x000fe2000f8e0207 */
[----:B------:R-:W-:Y:S01]  /*35c0*/  ULDC.64 UR6, c[0x0][0x5b0] ;  /* 0x00016c0000067ab9 */ /* 0x000fe20000000a00 */
[----:B------:R-:W-:-:S02]  /*35d0*/  IMAD.MOV.U32 R6, RZ, RZ, R26 ;  /* 0x000000ffff067224 */ /* 0x000fc400078e001a */
[----:B------:R-:W-:Y:S02]  /*35e0*/  IMAD.IADD R7, R27, 0x1, R7 ;  /* 0x000000011b077824 */ /* 0x000fe400078e0207 */
[----:B------:R-:W-:Y:S02]  /*35f0*/  IMAD R28, R25, UR6, RZ ;  /* 0x00000006191c7c24 */ /* 0x000fe4000f8e02ff */
[----:B------:R-:W-:-:S04]  /*3600*/  IMAD.WIDE.U32 R26, R33, UR6, R6 ;  /* 0x00000006211a7c25 */ /* 0x000fc8000f8e0006 */
[--C-:B------:R-:W-:Y:S01]  /*3610*/  IMAD R29, R33, UR7, R28.reuse ;  /* 0x00000007211d7c24 */ /* 0x100fe2000f8e021c */
[----:B------:R-:W-:Y:S02]  /*3620*/  IADD3 R26, P2, R26, UR10, RZ ;  /* 0x0000000a1a1a7c10 */ /* 0x000fe4000ff5e0ff */
[----:B------:R-:W-:Y:S02]  /*3630*/  PRMT R28, RZ, 0x7610, R28 ;  /* 0x00007610ff1c7816 */ /* 0x000fe4000000001c */
[----:B------:R-:W-:Y:S01]  /*3640*/  IADD3.X R27, R27, UR11, R29, P2, !PT ;  /* 0x0000000b1b1b7c10 */ /* 0x000fe200097fe41d */
[----:B------:R-:W-:Y:S08]  /*3650*/  @P5 BRA `(.L_x_40) ;  /* 0x0000000000045947 */ /* 0x000ff00003800000 */
[----:B------:R0:W5:Y:S02]  /*3660*/  LDG.E.U8 R28, desc[UR20][R26.64] ;  /* 0x000000141a1c7981 */ /* 0x000164000c1e1100 */
.L_x_40:
[----:B------:R-:W-:Y:S05]  /*3670*/  BSYNC B1 ;  /* 0x0000000000017941 */ /* 0x000fea0003800000 */
.L_x_39:
[----:B-----5:R-:W-:Y:S01]  /*3680*/  LOP3.LUT R28, R28, 0xff, RZ, 0xc0, !PT ;  /* 0x000000ff1c1c7812 */ /* 0x020fe200078ec0ff */
[----:B------:R-:W-:Y:S01]  /*3690*/  BSSY B1, `(.L_x_41) ;  /* 0x000000b000017945 */ /* 0x000fe20003800000 */
[----:B------:R-:W-:Y:S02]  /*36a0*/  ISETP.LT.OR P3, PT, R31, 0x2, !P1 ;  /* 0x000000021f00780c */ /* 0x000fe40004f61670 */
[----:B------:R-:W-:-:S05]  /*36b0*/  F2FP.F16.E4M3.UNPACK_B R28, R28 ;  /* 0x0000001cff1c723e */ /* 0x000fca00020006ff */
[----:B------:R-:W-:-:S05]  /*36c0*/  HADD2.F32 R28, -RZ, R28.H0_H0 ;  /* 0x2000001cff1c7230 */ /* 0x000fca0000004100 */
[----:B------:R-:W-:-:S04]  /*36d0*/  FMUL R28, R28, R9 ;  /* 0x000000091c1c7220 */ /* 0x000fc80000400000 */
[----:B--2---:R-:W-:-:S05]  /*36e0*/  FFMA R28, R145, R8, R28 ;  /* 0x00000008911c7223 */ /* 0x004fca000000001c */
[----:B------:R-:W-:Y:S02]  /*36f0*/  F2FP.SATFINITE.E4M3.F32.PACK_AB_MERGE_C R29, RZ, R28, RZ ;  /* 0x0000001cff1d723e */ /* 0x000fe400048070ff */
[----:B------:R-:W-:-:S03]  /*3700*/  PRMT R28, RZ, 0x7610, R28 ;  /* 0x00007610ff1c7816 */ /* 0x000fc6000000001c */
[----:B------:R1:W-:Y:S01]  /*3710*/  @!P5 STG.E.U8 desc[UR20][R16.64], R29 ;  /* 0x0000001d1000d986 */ /* 0x0003e2000c101114 */
[----:B------:R-:W-:Y:S05]  /*3720*/  @P3 BRA `(.L_x_42) ;  /* 0x0000000000043947 */ /* 0x000fea0003800000 */
[----:B------:R2:W5:Y:S02]  /*3730*/  LDG.E.U8 R28, desc[UR20][R26.64+0x1] ;  /* 0x000001141a1c7981 */ /* 0x000564000c1e1100 */
.L_x_42:
[----:B------:R-:W-:Y:S05]  /*3740*/  BSYNC B1 ;  /* 0x0000000000017941 */ /* 0x000fea0003800000 */
.L_x_41:
[----:B-----5:R-:W-:Y:S01]  /*3750*/  LOP3.LUT R28, R28, 0xff, RZ, 0xc0, !PT ;  /* 0x000000ff1c1c7812 */ /* 0x020fe200078ec0ff */
[----:B------:R-:W-:Y:S01]  /*3760*/  BSSY B1, `(.L_x_43) ;  /* 0x0000013000017945 */ /* 0x000fe20003800000 */
[----:B------:R-:W-:Y:S02]  /*3770*/  IADD3 R37, P2, R33, 0x8, RZ ;  /* 0x0000000821257810 */ /* 0x000fe40007f5e0ff */
[----:B------:R-:W-:-:S03]  /*3780*/  F2FP.F16.E4M3.UNPACK_B R28, R28 ;  /* 0x0000001cff1c723e */ /* 0x000fc600020006ff */
[----:B-1----:R-:W-:Y:S01]  /*3790*/  IMAD.X R29, RZ, RZ, R25, P2 ;  /* 0x000000ffff1d7224 */ /* 0x002fe200010e0619 */
[----:B------:R-:W-:Y:S01]  /*37a0*/  ISETP.GE.AND P2, PT, R32, 0x9, PT ;  /* 0x000000092000780c */ /* 0x000fe20003f46270 */
[----:B------:R-:W-:Y:S02]  /*37b0*/  HADD2.F32 R28, -RZ, R28.H0_H0 ;  /* 0x2000001cff1c7230 */ /* 0x000fe40000004100 */
[----:B------:R-:W-:Y:S01]  /*37c0*/  IMAD R34, R29, UR6, RZ ;  /* 0x000000061d227c24 */ /* 0x000fe2000f8e02ff */
[----:B------:R-:W-:Y:S02]  /*37d0*/  ISETP.LT.OR P5, PT, R31, 0x1, !P2 ;  /* 0x000000011f00780c */ /* 0x000fe400057a1670 */
[----:B------:R-:W-:Y:S01]  /*37e0*/  FMUL R35, R28, R9 ;  /* 0x000000091c237220 */ /* 0x000fe20000400000 */
[----:B------:R-:W-:-:S04]  /*37f0*/  IMAD.WIDE.U32 R28, R37, UR6, R6 ;  /* 0x00000006251c7c25 */ /* 0x000fc8000f8e0006 */
[----:B------:R-:W-:Y:S01]  /*3800*/  FFMA R35, R144, R8, R35 ;  /* 0x0000000890237223 */ /* 0x000fe20000000023 */
[--C-:B------:R-:W-:Y:S01]  /*3810*/  IMAD R37, R37, UR7, R34.reuse ;  /* 0x0000000725257c24 */ /* 0x100fe2000f8e0222 */
[----:B------:R-:W-:Y:S02]  /*3820*/  IADD3 R28, P6, R28, UR10, RZ ;  /* 0x0000000a1c1c7c10 */ /* 0x000fe4000ffde0ff */
[----:B------:R-:W-:Y:S02]  /*3830*/  PRMT R34, RZ, 0x7610, R34 ;  /* 0x00007610ff227816 */ /* 0x000fe40000000022 */
[----:B------:R-:W-:Y:S02]  /*3840*/  F2FP.SATFINITE.E4M3.F32.PACK_AB_MERGE_C R35, RZ, R35, RZ ;  /* 0x00000023ff23723e */ /* 0x000fe400048070ff */
[----:B------:R-:W-:-:S03]  /*3850*/  IADD3.X R29, R29, UR11, R37, P6, !PT ;  /* 0x0000000b1d1d7c10 */ /* 0x000fc6000b7fe425 */
[----:B------:R1:W-:Y:S01]  /*3860*/  @!P3 STG.E.U8 desc[UR20][R16.64+0x1], R35 ;  /* 0x000001231000b986 */ /* 0x0003e2000c101114 */
[----:B------:R-:W-:Y:S05]  /*3870*/  @P5 BRA `(.L_x_44) ;  /* 0x0000000000045947 */ /* 0x000fea0003800000 */
[----:B------:R3:W5:Y:S02]  /*3880*/  LDG.E.U8 R34, desc[UR20][R28.64] ;  /* 0x000000141c227981 */ /* 0x000764000c1e1100 */
.L_x_44:
[----:B------:R-:W-:Y:S05]  /*3890*/  BSYNC B1 ;  /* 0x0000000000017941 */ /* 0x000fea0003800000 */
.L_x_43:
[----:B-----5:R-:W-:Y:S01]  /*38a0*/  LOP3.LUT R34, R34, 0xff, RZ, 0xc0, !PT ;  /* 0x000000ff22227812 */ /* 0x020fe200078ec0ff */
[----:B------:R-:W-:Y:S01]  /*38b0*/  BSSY B1, `(.L_x_45) ;  /* 0x000000b000017945 */ /* 0x000fe20003800000 */
[----:B------:R-:W-:Y:S02]  /*38c0*/  ISETP.LT.OR P3, PT, R31, 0x2, !P2 ;  /* 0x000000021f00780c */ /* 0x000fe40005761670 */
[----:B------:R-:W-:-:S05]  /*38d0*/  F2FP.F16.E4M3.UNPACK_B R34, R34 ;  /* 0x00000022ff22723e */ /* 0x000fca00020006ff */
[----:B------:R-:W-:-:S05]  /*38e0*/  HADD2.F32 R34, -RZ, R34.H0_H0 ;  /* 0x20000022ff227230 */ /* 0x000fca0000004100 */
[----:B------:R-:W-:-:S04]  /*38f0*/  FMUL R34, R34, R9 ;  /* 0x0000000922227220 */ /* 0x000fc80000400000 */
[----:B------:R-:W-:-:S05]  /*3900*/  FFMA R34, R143, R8, R34 ;  /* 0x000000088f227223 */ /* 0x000fca0000000022 */
[----:B-1----:R-:W-:Y:S02]  /*3910*/  F2FP.SATFINITE.E4M3.F32.PACK_AB_MERGE_C R35, RZ, R34, RZ ;  /* 0x00000022ff23723e */ /* 0x002fe400048070ff */
[----:B------:R-:W-:-:S03]  /*3920*/  PRMT R34, RZ, 0x7610, R34 ;  /* 0x00007610ff227816 */ /* 0x000fc60000000022 */
[----:B------:R1:W-:Y:S01]  /*3930*/  @!P5 STG.E.U8 desc[UR20][R14.64], R35 ;  /* 0x000000230e00d986 */ /* 0x0003e2000c101114 */
[----:B------:R-:W-:Y:S05]  /*3940*/  @P3 BRA `(.L_x_46) ;  /* 0x0000000000043947 */ /* 0x000fea0003800000 */
[----:B------:R4:W5:Y:S02]  /*3950*/  LDG.E.U8 R34, desc[UR20][R28.64+0x1] ;  /* 0x000001141c227981 */ /* 0x000964000c1e1100 */
.L_x_46:
[----:B------:R-:W-:Y:S05]  /*3960*/  BSYNC B1 ;  /* 0x0000000000017941 */ /* 0x000fea0003800000 */
.L_x_45:
[----:B-----5:R-:W-:Y:S01]  /*3970*/  LOP3.LUT R34, R34, 0xff, RZ, 0xc0, !PT ;  /* 0x000000ff22227812 */ /* 0x020fe200078ec0ff */
[----:B------:R-:W-:Y:S01]  /*3980*/  BSSY B1, `(.L_x_47) ;  /* 0x000000b000017945 */ /* 0x000fe20003800000 */
[----:B------:R-:W-:Y:S02]  /*3990*/  ISETP.LT.OR P5, PT, R31, 0x9, !P1 ;  /* 0x000000091f00780c */ /* 0x000fe40004fa1670 */
[----:B------:R-:W-:-:S05]  /*39a0*/  F2FP.F16.E4M3.UNPACK_B R34, R34 ;  /* 0x00000022ff22723e */ /* 0x000fca00020006ff */
[----:B------:R-:W-:-:S05]  /*39b0*/  HADD2.F32 R34, -RZ, R34.H0_H0 ;  /* 0x20000022ff227230 */ /* 0x000fca0000004100 */
[----:B-1----:R-:W-:Y:S01]  /*39c0*/  FMUL R35, R34, R9 ;  /* 0x0000000922237220 */ /* 0x002fe20000400000 */
[----:B------:R-:W-:-:S03]  /*39d0*/  PRMT R34, RZ, 0x7610, R34 ;  /* 0x00007610ff227816 */ /* 0x000fc60000000022 */
[----:B------:R-:W-:-:S05]  /*39e0*/  FFMA R35, R142, R8, R35 ;  /* 0x000000088e237223 */ /* 0x000fca0000000023 */
[----:B------:R-:W-:-:S05]  /*39f0*/  F2FP.SATFINITE.E4M3.F32.PACK_AB_MERGE_C R35, RZ, R35, RZ ;  /* 0x00000023ff23723e */ /* 0x000fca00048070ff */
[----:B------:R1:W-:Y:S01]  /*3a00*/  @!P3 STG.E.U8 desc[UR20][R14.64+0x1], R35 ;  /* 0x000001230e00b986 */ /* 0x0003e2000c101114 */
[----:B------:R-:W-:Y:S05]  /*3a10*/  @P5 BRA `(.L_x_48) ;  /* 0x0000000000045947 */ /* 0x000fea0003800000 */
[----:B------:R0:W5:Y:S02]  /*3a20*/  LDG.E.U8 R34, desc[UR20][R26.64+0x8] ;  /* 0x000008141a227981 */ /* 0x000164000c1e1100 */
.L_x_48:
[----:B------:R-:W-:Y:S05]  /*3a30*/  BSYNC B1 ;  /* 0x0000000000017941 */ /* 0x000fea0003800000 */
.L_x_47:
        /* <DEDUP_REMOVED lines=12> */
.L_x_50:
[----:B------:R-:W-:Y:S05]  /*3b00*/  BSYNC B1 ;  /* 0x0000000000017941 */ /* 0x000fea0003800000 */
.L_x_49:
        /* <DEDUP_REMOVED lines=12> */
.L_x_52:
[----:B------:R-:W-:Y:S05]  /*3bd0*/  BSYNC B1 ;  /* 0x0000000000017941 */ /* 0x000fea0003800000 */
.L_x_51:
        /* <DEDUP_REMOVED lines=12> */
.L_x_54:
[----:B------:R-:W-:Y:S05]  /*3ca0*/  BSYNC B1 ;  /* 0x0000000000017941 */ /* 0x000fea0003800000 */
.L_x_53:
        /* <DEDUP_REMOVED lines=12> */
.L_x_56:
[----:B------:R-:W-:Y:S05]  /*3d70*/  BSYNC B1 ;  /* 0x0000000000017941 */ /* 0x000fea0003800000 */
.L_x_55:
        /* <DEDUP_REMOVED lines=12> */
.L_x_58:
[----:B------:R-:W-:Y:S05]  /*3e40*/  BSYNC B1 ;  /* 0x0000000000017941 */ /* 0x000fea0003800000 */
.L_x_57:
        /* <DEDUP_REMOVED lines=12> */
.L_x_60:
[----:B------:R-:W-:Y:S05]  /*3f10*/  BSYNC B1 ;  /* 0x0000000000017941 */ /* 0x000fea0003800000 */
.L_x_59:
        /* <DEDUP_REMOVED lines=12> */
.L_x_62:
[----:B------:R-:W-:Y:S05]  /*3fe0*/  BSYNC B1 ;  /* 0x0000000000017941 */ /* 0x000fea0003800000 */
.L_x_61:
        /* <DEDUP_REMOVED lines=12> */
.L_x_64:
[----:B------:R-:W-:Y:S05]  /*40b0*/  BSYNC B1 ;  /* 0x0000000000017941 */ /* 0x000fea0003800000 */
.L_x_63:
        /* <DEDUP_REMOVED lines=12> */
.L_x_66:
[----:B------:R-:W-:Y:S05]  /*4180*/  BSYNC B1 ;  /* 0x0000000000017941 */ /* 0x000fea0003800000 */
.L_x_65:
        /* <DEDUP_REMOVED lines=12> */
.L_x_68:
[----:B------:R-:W-:Y:S05]  /*4250*/  BSYNC B1 ;  /* 0x0000000000017941 */ /* 0x000fea0003800000 */
.L_x_67:
        /* <DEDUP_REMOVED lines=12> */
.L_x_70:
[----:B------:R-:W-:Y:S05]  /*4320*/  BSYNC B1 ;  /* 0x0000000000017941 */ /* 0x000fea0003800000 */
.L_x_69:
        /* <DEDUP_REMOVED lines=12> */
.L_x_72:
[----:B------:R-:W-:Y:S05]  /*43f0*/  BSYNC B1 ;  /* 0x0000000000017941 */ /* 0x000fea0003800000 */
.L_x_71:
        /* <DEDUP_REMOVED lines=12> */
.L_x_74:
[----:B------:R-:W-:Y:S05]  /*44c0*/  BSYNC B1 ;  /* 0x0000000000017941 */ /* 0x000fea0003800000 */
.L_x_73:
        /* <DEDUP_REMOVED lines=12> */
.L_x_76:
[----:B------:R-:W-:Y:S05]  /*4590*/  BSYNC B1 ;  /* 0x0000000000017941 */ /* 0x000fea0003800000 */
.L_x_75:
        /* <DEDUP_REMOVED lines=12> */
.L_x_78:
[----:B------:R-:W-:Y:S05]  /*4660*/  BSYNC B1 ;  /* 0x0000000000017941 */ /* 0x000fea0003800000 */
.L_x_77:
        /* <DEDUP_REMOVED lines=12> */
.L_x_80:
[----:B------:R-:W-:Y:S05]  /*4730*/  BSYNC B1 ;  /* 0x0000000000017941 */ /* 0x000fea0003800000 */
.L_x_79:
        /* <DEDUP_REMOVED lines=12> */
.L_x_82:
[----:B------:R-:W-:Y:S05]  /*4800*/  BSYNC B1 ;  /* 0x0000000000017941 */ /* 0x000fea0003800000 */
.L_x_81:
        /* <DEDUP_REMOVED lines=12> */
.L_x_84:
[----:B------:R-:W-:Y:S05]  /*48d0*/  BSYNC B1 ;  /* 0x0000000000017941 */ /* 0x000fea0003800000 */
.L_x_83:
        /* <DEDUP_REMOVED lines=12> */
.L_x_86:
[----:B------:R-:W-:Y:S05]  /*49a0*/  BSYNC B1 ;  /* 0x0000000000017941 */ /* 0x000fea0003800000 */
.L_x_85:
        /* <DEDUP_REMOVED lines=12> */
.L_x_88:
[----:B------:R-:W-:Y:S05]  /*4a70*/  BSYNC B1 ;  /* 0x0000000000017941 */ /* 0x000fea0003800000 */
.L_x_87:
        /* <DEDUP_REMOVED lines=12> */
.L_x_90:
[----:B------:R-:W-:Y:S05]  /*4b40*/  BSYNC B1 ;  /* 0x0000000000017941 */ /* 0x000fea0003800000 */
.L_x_89:
        /* <DEDUP_REMOVED lines=12> */
.L_x_92:
[----:B------:R-:W-:Y:S05]  /*4c10*/  BSYNC B1 ;  /* 0x0000000000017941 */ /* 0x000fea0003800000 */
.L_x_91:
        /* <DEDUP_REMOVED lines=12> */
.L_x_94:
[----:B------:R-:W-:Y:S05]  /*4ce0*/  BSYNC B1 ;  /* 0x0000000000017941 */ /* 0x000fea0003800000 */
.L_x_93:
        /* <DEDUP_REMOVED lines=12> */
.L_x_96:
[----:B------:R-:W-:Y:S05]  /*4db0*/  BSYNC B1 ;  /* 0x0000000000017941 */ /* 0x000fea0003800000 */
.L_x_95:
        /* <DEDUP_REMOVED lines=12> */
.L_x_98:
[----:B------:R-:W-:Y:S05]  /*4e80*/  BSYNC B1 ;  /* 0x0000000000017941 */ /* 0x000fea0003800000 */
.L_x_97:
[----:B-----5:R-:W-:Y:S01]  /*4e90*/  LOP3.LUT R34, R34, 0xff, RZ, 0xc0, !PT ;  /* 0x000000ff22227812 */ /* 0x020fe200078ec0ff */
[----:B------:R-:W-:Y:S01]  /*4ea0*/  BSSY B1, `(.L_x_99) ;  /* 0x000000b000017945 */ /* 0x000fe20003800000 */
[----:B------:R-:W-:Y:S02]  /*4eb0*/  ISETP.LT.OR P3, PT, R31, 0x39, !P2 ;  /* 0x000000391f00780c */ /* 0x000fe40005761670 */
[----:B------:R-:W-:Y:S02]  /*4ec0*/  F2FP.F16.E4M3.UNPACK_B R34, R34 ;  /* 0x00000022ff22723e */ /* 0x000fe400020006ff */
[----:B0-2---:R-:W-:-:S03]  /*4ed0*/  PRMT R26, RZ, 0x7610, R26 ;  /* 0x00007610ff1a7816 */ /* 0x005fc6000000001a */
[----:B------:R-:W-:-:S05]  /*4ee0*/  HADD2.F32 R34, -RZ, R34.H0_H0 ;  /* 0x20000022ff227230 */ /* 0x000fca0000004100 */
[----:B------:R-:W-:-:S04]  /*4ef0*/  FMUL R27, R34, R9 ;  /* 0x00000009221b7220 */ /* 0x000fc80000400000 */
[----:B------:R-:W-:-:S05]  /*4f00*/  FFMA R27, R116, R8, R27 ;  /* 0x00000008741b7223 */ /* 0x000fca000000001b */
[----:B------:R-:W-:-:S05]  /*4f10*/  F2FP.SATFINITE.E4M3.F32.PACK_AB_MERGE_C R27, RZ, R27, RZ ;  /* 0x0000001bff1b723e */ /* 0x000fca00048070ff */
[----:B------:R0:W-:Y:S01]  /*4f20*/  @!P1 STG.E.U8 desc[UR20][R16.64+0x39], R27 ;  /* 0x0000391b10009986 */ /* 0x0001e2000c101114 */
[----:B------:R-:W-:Y:S05]  /*4f30*/  @P3 BRA `(.L_x_100) ;  /* 0x0000000000043947 */ /* 0x000fea0003800000 */
[----:B------:R2:W5:Y:S02]  /*4f40*/  LDG.E.U8 R26, desc[UR20][R28.64+0x38] ;  /* 0x000038141c1a7981 */ /* 0x000564000c1e1100 */
.L_x_100:
[----:B------:R-:W-:Y:S05]  /*4f50*/  BSYNC B1 ;  /* 0x0000000000017941 */ /* 0x000fea0003800000 */
.L_x_99:
[----:B-----5:R-:W-:Y:S01]  /*4f60*/  LOP3.LUT R26, R26, 0xff, RZ, 0xc0, !PT ;  /* 0x000000ff1a1a7812 */ /* 0x020fe200078ec0ff */
[----:B------:R-:W-:Y:S01]  /*4f70*/  BSSY B1, `(.L_x_101) ;  /* 0x000000b000017945 */ /* 0x000fe20003800000 */
[----:B------:R-:W-:Y:S02]  /*4f80*/  ISETP.LT.OR P2, PT, R31, 0x3a, !P2 ;  /* 0x0000003a1f00780c */ /* 0x000fe40005741670 */
[----:B------:R-:W-:Y:S02]  /*4f90*/  F2FP.F16.E4M3.UNPACK_B R26, R26 ;  /* 0x0000001aff1a723e */ /* 0x000fe400020006ff */
[----:B01----:R-:W-:-:S03]  /*4fa0*/  PRMT R16, RZ, 0x7610, R16 ;  /* 0x00007610ff107816 */ /* 0x003fc60000000010 */
[----:B------:R-:W-:-:S05]  /*4fb0*/  HADD2.F32 R26, -RZ, R26.H0_H0 ;  /* 0x2000001aff1a7230 */ /* 0x000fca0000004100 */
[----:B------:R-:W-:-:S04]  /*4fc0*/  FMUL R26, R26, R9 ;  /* 0x000000091a1a7220 */ /* 0x000fc80000400000 */
[----:B------:R-:W-:-:S05]  /*4fd0*/  FFMA R26, R115, R8, R26 ;  /* 0x00000008731a7223 */ /* 0x000fca000000001a */
[----:B------:R-:W-:-:S05]  /*4fe0*/  F2FP.SATFINITE.E4M3.F32.PACK_AB_MERGE_C R17, RZ, R26, RZ ;  /* 0x0000001aff11723e */ /* 0x000fca00048070ff */
[----:B------:R0:W-:Y:S01]  /*4ff0*/  @!P3 STG.E.U8 desc[UR20][R14.64+0x38], R17 ;  /* 0x000038110e00b986 */ /* 0x0001e2000c101114 */
[----:B------:R-:W-:Y:S05]  /*5000*/  @P2 BRA `(.L_x_102) ;  /* 0x0000000000042947 */ /* 0x000fea0003800000 */
[----:B------:R1:W5:Y:S02]  /*5010*/  LDG.E.U8 R16, desc[UR20][R28.64+0x39] ;  /* 0x000039141c107981 */ /* 0x000364000c1e1100 */
.L_x_102:
[----:B------:R-:W-:Y:S05]  /*5020*/  BSYNC B1 ;  /* 0x0000000000017941 */ /* 0x000fea0003800000 */
.L_x_101:
[----:B-----5:R-:W-:Y:S01]  /*5030*/  LOP3.LUT R16, R16, 0xff, RZ, 0xc0, !PT ;  /* 0x000000ff10107812 */ /* 0x020fe200078ec0ff */
[----:B------:R-:W-:Y:S01]  /*5040*/  BSSY B1, `(.L_x_103) ;  /* 0x0000013000017945 */ /* 0x000fe20003800000 */
[----:B-1234-:R-:W-:Y:S02]  /*5050*/  IADD3 R29, P1, R33, 0x80, RZ ;  /* 0x00000080211d7810 */ /* 0x01efe40007f3e0ff */
[----:B------:R-:W-:-:S03]  /*5060*/  F2FP.F16.E4M3.UNPACK_B R16, R16 ;  /* 0x00000010ff10723e */ /* 0x000fc600020006ff */
[----:B0-----:R-:W-:Y:S01]  /*5070*/  IMAD.X R17, RZ, RZ, R25, P1 ;  /* 0x000000ffff117224 */ /* 0x001fe200008e0619 */
        /* <DEDUP_REMOVED lines=15> */
.L_x_104:
[----:B------:R-:W-:Y:S05]  /*5170*/  BSYNC B1 ;  /* 0x0000000000017941 */ /* 0x000fea0003800000 */
.L_x_103:
[----:B-----5:R-:W-:Y:S01]  /*5180*/  LOP3.LUT R26, R26, 0xff, RZ, 0xc0, !PT ;  /* 0x000000ff1a1a7812 */ /* 0x020fe200078ec0ff */
[----:B------:R-:W-:Y:S01]  /*5190*/  BSSY B1, `(.L_x_105) ;  /* 0x000000b000017945 */ /* 0x000fe20003800000 */
[----:B------:R-:W-:Y:S02]  /*51a0*/  ISETP.LT.OR P3, PT, R31, 0x2, !P1 ;  /* 0x000000021f00780c */ /* 0x000fe40004f61670 */
[----:B------:R-:W-:Y:S02]  /*51b0*/  F2FP.F16.E4M3.UNPACK_B R26, R26 ;  /* 0x0000001aff1a723e */ /* 0x000fe400020006ff */
[----:B0-----:R-:W-:-:S03]  /*51c0*/  PRMT R14, RZ, 0x7610, R14 ;  /* 0x00007610ff0e7816 */ /* 0x001fc6000000000e */
[----:B------:R-:W-:-:S05]  /*51d0*/  HADD2.F32 R26, -RZ, R26.H0_H0 ;  /* 0x2000001aff1a7230 */ /* 0x000fca0000004100 */
[----:B------:R-:W-:-:S04]  /*51e0*/  FMUL R26, R26, R9 ;  /* 0x000000091a1a7220 */ /* 0x000fc80000400000 */
[----:B------:R-:W-:-:S05]  /*51f0*/  FFMA R26, R113, R8, R26 ;  /* 0x00000008711a7223 */ /* 0x000fca000000001a */
[----:B------:R-:W-:-:S05]  /*5200*/  F2FP.SATFINITE.E4M3.F32.PACK_AB_MERGE_C R15, RZ, R26, RZ ;  /* 0x0000001aff0f723e */ /* 0x000fca00048070ff */
[----:B------:R0:W-:Y:S01]  /*5210*/  @!P5 STG.E.U8 desc[UR20][R12.64], R15 ;  /* 0x0000000f0c00d986 */ /* 0x0001e2000c101114 */
[----:B------:R-:W-:Y:S05]  /*5220*/  @P3 BRA `(.L_x_106) ;  /* 0x0000000000043947 */ /* 0x000fea0003800000 */
[----:B------:R2:W5:Y:S02]  /*5230*/  LDG.E.U8 R14, desc[UR20][R16.64+0x1] ;  /* 0x00000114100e7981 */ /* 0x000564000c1e1100 */
.L_x_106:
[----:B------:R-:W-:Y:S05]  /*5240*/  BSYNC B1 ;  /* 0x0000000000017941 */ /* 0x000fea0003800000 */
.L_x_105:
[----:B-----5:R-:W-:Y:S01]  /*5250*/  LOP3.LUT R14, R14, 0xff, RZ, 0xc0, !PT ;  /* 0x000000ff0e0e7812 */ /* 0x020fe200078ec0ff */
[----:B------:R-:W-:Y:S01]  /*5260*/  BSSY B1, `(.L_x_107) ;  /* 0x0000013000017945 */ /* 0x000fe20003800000 */
[----:B------:R-:W-:Y:S02]  /*5270*/  IADD3 R33, P2, R33, 0x88, RZ ;  /* 0x0000008821217810 */ /* 0x000fe40007f5e0ff */
[----:B------:R-:W-:-:S03]  /*5280*/  F2FP.F16.E4M3.UNPACK_B R14, R14 ;  /* 0x0000000eff0e723e */ /* 0x000fc600020006ff */
[----:B------:R-:W-:Y:S01]  /*5290*/  IMAD.X R24, RZ, RZ, R25, P2 ;  /* 0x000000ffff187224 */ /* 0x000fe200010e0619 */
[----:B------:R-:W-:Y:S01]  /*52a0*/  ISETP.GE.AND P2, PT, R32, 0x89, PT ;  /* 0x000000892000780c */ /* 0x000fe20003f46270 */
[----:B------:R-:W-:Y:S02]  /*52b0*/  HADD2.F32 R14, -RZ, R14.H0_H0 ;  /* 0x2000000eff0e7230 */ /* 0x000fe40000004100 */
[----:B------:R-:W-:Y:S01]  /*52c0*/  IMAD R24, R24, UR6, RZ ;  /* 0x0000000618187c24 */ /* 0x000fe2000f8e02ff */
[----:B------:R-:W-:Y:S01]  /*52d0*/  ISETP.LT.OR P5, PT, R31, 0x1, !P2 ;  /* 0x000000011f00780c */ /* 0x000fe200057a1670 */
[----:B------:R-:W-:-:S04]  /*52e0*/  IMAD.WIDE.U32 R6, R33, UR6, R6 ;  /* 0x0000000621067c25 */ /* 0x000fc8000f8e0006 */
[----:B0-----:R-:W-:Y:S01]  /*52f0*/  FMUL R15, R14, R9 ;  /* 0x000000090e0f7220 */ /* 0x001fe20000400000 */
[----:B------:R-:W-:Y:S01]  /*5300*/  PRMT R14, RZ, 0x7610, R14 ;  /* 0x00007610ff0e7816 */ /* 0x000fe2000000000e */
[----:B------:R-:W-:Y:S02]  /*5310*/  IMAD R33, R33, UR7, R24 ;  /* 0x0000000721217c24 */ /* 0x000fe4000f8e0218 */
[----:B------:R-:W-:Y:S01]  /*5320*/  FFMA R15, R112, R8, R15 ;  /* 0x00000008700f7223 */ /* 0x000fe2000000000f */
[----:B------:R-:W-:-:S04]  /*5330*/  IADD3 R6, P6, R6, UR10, RZ ;  /* 0x0000000a06067c10 */ /* 0x000fc8000ffde0ff */
[----:B------:R-:W-:Y:S02]  /*5340*/  F2FP.SATFINITE.E4M3.F32.PACK_AB_MERGE_C R15, RZ, R15, RZ ;  /* 0x0000000fff0f723e */ /* 0x000fe400048070ff */
[----:B------:R-:W-:-:S03]  /*5350*/  IADD3.X R7, R7, UR11, R33, P6, !PT ;  /* 0x0000000b07077c10 */ /* 0x000fc6000b7fe421 */
[----:B------:R0:W-:Y:S01]  /*5360*/  @!P3 STG.E.U8 desc[UR20][R12.64+0x1], R15 ;  /* 0x0000010f0c00b986 */ /* 0x0001e2000c101114 */
[----:B------:R-:W-:Y:S05]  /*5370*/  @P5 BRA `(.L_x_108) ;  /* 0x0000000000045947 */ /* 0x000fea0003800000 */
[----:B------:R3:W5:Y:S02]  /*5380*/  LDG.E.U8 R14, desc[UR20][R6.64] ;  /* 0x00000014060e7981 */ /* 0x000764000c1e1100 */
.L_x_108:
[----:B------:R-:W-:Y:S05]  /*5390*/  BSYNC B1 ;  /* 0x0000000000017941 */ /* 0x000fea0003800000 */
.L_x_107:
[----:B-----5:R-:W-:Y:S01]  /*53a0*/  LOP3.LUT R14, R14, 0xff, RZ, 0xc0, !PT ;  /* 0x000000ff0e0e7812 */ /* 0x020fe200078ec0ff */
[----:B------:R-:W-:Y:S01]  /*53b0*/  BSSY B1, `(.L_x_109) ;  /* 0x000000b000017945 */ /* 0x000fe20003800000 */
[----:B------:R-:W-:Y:S02]  /*53c0*/  ISETP.LT.OR P3, PT, R31, 0x2, !P2 ;  /* 0x000000021f00780c */ /* 0x000fe40005761670 */
[----:B------:R-:W-:-:S05]  /*53d0*/  F2FP.F16.E4M3.UNPACK_B R14, R14 ;  /* 0x0000000eff0e723e */ /* 0x000fca00020006ff */
[----:B------:R-:W-:-:S05]  /*53e0*/  HADD2.F32 R14, -RZ, R14.H0_H0 ;  /* 0x2000000eff0e7230 */ /* 0x000fca0000004100 */
[----:B------:R-:W-:-:S04]  /*53f0*/  FMUL R14, R14, R9 ;  /* 0x000000090e0e7220 */ /* 0x000fc80000400000 */
[----:B------:R-:W-:-:S05]  /*5400*/  FFMA R14, R111, R8, R14 ;  /* 0x000000086f0e7223 */ /* 0x000fca000000000e */
[----:B0-----:R-:W-:Y:S02]  /*5410*/  F2FP.SATFINITE.E4M3.F32.PACK_AB_MERGE_C R15, RZ, R14, RZ ;  /* 0x0000000eff0f723e */ /* 0x001fe400048070ff */
[----:B------:R-:W-:-:S03]  /*5420*/  PRMT R14, RZ, 0x7610, R14 ;  /* 0x00007610ff0e7816 */ /* 0x000fc6000000000e */
[----:B------:R0:W-:Y:S01]  /*5430*/  @!P5 STG.E.U8 desc[UR20][R10.64], R15 ;  /* 0x0000000f0a00d986 */ /* 0x0001e2000c101114 */
[----:B------:R-:W-:Y:S05]  /*5440*/  @P3 BRA `(.L_x_110) ;  /* 0x0000000000043947 */ /* 0x000fea0003800000 */
[----:B------:R4:W5:Y:S02]  /*5450*/  LDG.E.U8 R14, desc[UR20][R6.64+0x1] ;  /* 0x00000114060e7981 */ /* 0x000964000c1e1100 */
.L_x_110:
[----:B------:R-:W-:Y:S05]  /*5460*/  BSYNC B1 ;  /* 0x0000000000017941 */ /* 0x000fea0003800000 */
.L_x_109:
[----:B-----5:R-:W-:Y:S01]  /*5470*/  LOP3.LUT R14, R14, 0xff, RZ, 0xc0, !PT ;  /* 0x000000ff0e0e7812 */ /* 0x020fe200078ec0ff */
[----:B------:R-:W-:Y:S01]  /*5480*/  BSSY B1, `(.L_x_111) ;  /* 0x000000b000017945 */ /* 0x000fe20003800000 */
[----:B------:R-:W-:Y:S02]  /*5490*/  ISETP.LT.OR P5, PT, R31, 0x9, !P1 ;  /* 0x000000091f00780c */ /* 0x000fe40004fa1670 */
[----:B------:R-:W-:-:S05]  /*54a0*/  F2FP.F16.E4M3.UNPACK_B R14, R14 ;  /* 0x0000000eff0e723e */ /* 0x000fca00020006ff */
[----:B------:R-:W-:-:S05]  /*54b0*/  HADD2.F32 R14, -RZ, R14.H0_H0 ;  /* 0x2000000eff0e7230 */ /* 0x000fca0000004100 */
[----:B0-----:R-:W-:Y:S01]  /*54c0*/  FMUL R15, R14, R9 ;  /* 0x000000090e0f7220 */ /* 0x001fe20000400000 */
[----:B------:R-:W-:-:S03]  /*54d0*/  PRMT R14, RZ, 0x7610, R14 ;  /* 0x00007610ff0e7816 */ /* 0x000fc6000000000e */
[----:B------:R-:W-:-:S05]  /*54e0*/  FFMA R15, R110, R8, R15 ;  /* 0x000000086e0f7223 */ /* 0x000fca000000000f */
[----:B------:R-:W-:-:S05]  /*54f0*/  F2FP.SATFINITE.E4M3.F32.PACK_AB_MERGE_C R15, RZ, R15, RZ ;  /* 0x0000000fff0f723e */ /* 0x000fca00048070ff */
[----:B------:R0:W-:Y:S01]  /*5500*/  @!P3 STG.E.U8 desc[UR20][R10.64+0x1], R15 ;  /* 0x0000010f0a00b986 */ /* 0x0001e2000c101114 */
[----:B------:R-:W-:Y:S05]  /*5510*/  @P5 BRA `(.L_x_112) ;  /* 0x0000000000045947 */ /* 0x000fea0003800000 */
[----:B------:R0:W5:Y:S02]  /*5520*/  LDG.E.U8 R14, desc[UR20][R16.64+0x8] ;  /* 0x00000814100e7981 */ /* 0x000164000c1e1100 */
.L_x_112:
[----:B------:R-:W-:Y:S05]  /*5530*/  BSYNC B1 ;  /* 0x0000000000017941 */ /* 0x000fea0003800000 */
.L_x_111:
        /* <DEDUP_REMOVED lines=12> */
.L_x_114:
[----:B------:R-:W-:Y:S05]  /*5600*/  BSYNC B1 ;  /* 0x0000000000017941 */ /* 0x000fea0003800000 */
.L_x_113:
        /* <DEDUP_REMOVED lines=12> */
.L_x_116:
[----:B------:R-:W-:Y:S05]  /*56d0*/  BSYNC B1 ;  /* 0x0000000000017941 */ /* 0x000fea0003800000 */
.L_x_115:
        /* <DEDUP_REMOVED lines=12> */
.L_x_118:
[----:B------:R-:W-:Y:S05]  /*57a0*/  BSYNC B1 ;  /* 0x0000000000017941 */ /* 0x000fea0003800000 */
.L_x_117:
        /* <DEDUP_REMOVED lines=12> */
.L_x_120:
[----:B------:R-:W-:Y:S05]  /*5870*/  BSYNC B1 ;  /* 0x0000000000017941 */ /* 0x000fea0003800000 */
.L_x_119:
        /* <DEDUP_REMOVED lines=12> */
.L_x_122:
[----:B------:R-:W-:Y:S05]  /*5940*/  BSYNC B1 ;  /* 0x0000000000017941 */ /* 0x000fea0003800000 */
.L_x_121:
        /* <DEDUP_REMOVED lines=12> */
.L_x_124:
[----:B------:R-:W-:Y:S05]  /*5a10*/  BSYNC B1 ;  /* 0x0000000000017941 */ /* 0x000fea0003800000 */
.L_x_123:
        /* <DEDUP_REMOVED lines=12> */
.L_x_126:
[----:B------:R-:W-:Y:S05]  /*5ae0*/  BSYNC B1 ;  /* 0x0000000000017941 */ /* 0x000fea0003800000 */
.L_x_125:
        /* <DEDUP_REMOVED lines=12> */
.L_x_128:
[----:B------:R-:W-:Y:S05]  /*5bb0*/  BSYNC B1 ;  /* 0x0000000000017941 */ /* 0x000fea0003800000 */
.L_x_127:
        /* <DEDUP_REMOVED lines=12> */
.L_x_130:
[----:B------:R-:W-:Y:S05]  /*5c80*/  BSYNC B1 ;  /* 0x0000000000017941 */ /* 0x000fea0003800000 */
.L_x_129:
        /* <DEDUP_REMOVED lines=12> */
.L_x_132:
[----:B------:R-:W-:Y:S05]  /*5d50*/  BSYNC B1 ;  /* 0x0000000000017941 */ /* 0x000fea0003800000 */
.L_x_131:
        /* <DEDUP_REMOVED lines=12> */
.L_x_134:
[----:B------:R-:W-:Y:S05]  /*5e20*/  BSYNC B1 ;  /* 0x0000000000017941 */ /* 0x000fea0003800000 */
.L_x_133:
        /* <DEDUP_REMOVED lines=12> */
.L_x_136:
[----:B------:R-:W-:Y:S05]  /*5ef0*/  BSYNC B1 ;  /* 0x0000000000017941 */ /* 0x000fea0003800000 */
.L_x_135:
        /* <DEDUP_REMOVED lines=12> */
.L_x_138:
[----:B------:R-:W-:Y:S05]  /*5fc0*/  BSYNC B1 ;  /* 0x0000000000017941 */ /* 0x000fea0003800000 */
.L_x_137:
        /* <DEDUP_REMOVED lines=12> */
.L_x_140:
[----:B------:R-:W-:Y:S05]  /*6090*/  BSYNC B1 ;  /* 0x0000000000017941 */ /* 0x000fea0003800000 */
.L_x_139:
        /* <DEDUP_REMOVED lines=12> */
.L_x_142:
[----:B------:R-:W-:Y:S05]  /*6160*/  BSYNC B1 ;  /* 0x0000000000017941 */ /* 0x000fea0003800000 */
.L_x_141:
        /* <DEDUP_REMOVED lines=12> */
.L_x_144:
[----:B------:R-:W-:Y:S05]  /*6230*/  BSYNC B1 ;  /* 0x0000000000017941 */ /* 0x000fea0003800000 */
.L_x_143:
        /* <DEDUP_REMOVED lines=12> */
.L_x_146:
[----:B------:R-:W-:Y:S05]  /*6300*/  BSYNC B1 ;  /* 0x0000000000017941 */ /* 0x000fea0003800000 */
.L_x_145:
        /* <DEDUP_REMOVED lines=12> */
.L_x_148:
[----:B------:R-:W-:Y:S05]  /*63d0*/  BSYNC B1 ;  /* 0x0000000000017941 */ /* 0x000fea0003800000 */
.L_x_147:
        /* <DEDUP_REMOVED lines=12> */
.L_x_150:
[----:B------:R-:W-:Y:S05]  /*64a0*/  BSYNC B1 ;  /* 0x0000000000017941 */ /* 0x000fea0003800000 */
.L_x_149:
        /* <DEDUP_REMOVED lines=12> */
.L_x_152:
[----:B------:R-:W-:Y:S05]  /*6570*/  BSYNC B1 ;  /* 0x0000000000017941 */ /* 0x000fea0003800000 */
.L_x_151:
        /* <DEDUP_REMOVED lines=12> */
.L_x_154:
[----:B------:R-:W-:Y:S05]  /*6640*/  BSYNC B1 ;  /* 0x0000000000017941 */ /* 0x000fea0003800000 */
.L_x_153:
        /* <DEDUP_REMOVED lines=12> */
.L_x_156:
[----:B------:R-:W-:Y:S05]  /*6710*/  BSYNC B1 ;  /* 0x0000000000017941 */ /* 0x000fea0003800000 */
.L_x_155:
        /* <DEDUP_REMOVED lines=12> */
.L_x_158:
[----:B------:R-:W-:Y:S05]  /*67e0*/  BSYNC B1 ;  /* 0x0000000000017941 */ /* 0x000fea0003800000 */
.L_x_157:
        /* <DEDUP_REMOVED lines=12> */
.L_x_160:
[----:B------:R-:W-:Y:S05]  /*68b0*/  BSYNC B1 ;  /* 0x0000000000017941 */ /* 0x000fea0003800000 */
.L_x_159:
        /* <DEDUP_REMOVED lines=12> */
.L_x_162:
[----:B------:R-:W-:Y:S05]  /*6980*/  BSYNC B1 ;  /* 0x0000000000017941 */ /* 0x000fea0003800000 */
.L_x_161:
        /* <DEDUP_REMOVED lines=12> */
.L_x_164:
[----:B------:R-:W-:Y:S05]  /*6a50*/  BSYNC B1 ;  /* 0x0000000000017941 */ /* 0x000fea0003800000 */
.L_x_163:
        /* <DEDUP_REMOVED lines=12> */
.L_x_166:
[----:B------:R-:W-:Y:S05]  /*6b20*/  BSYNC B1 ;  /* 0x0000000000017941 */ /* 0x000fea0003800000 */
.L_x_165:
[----:B------:R-:W-:Y:S05]  /*6b30*/  @P2 BRA `(.L_x_167) ;  /* 0x0000001000302947 */ /* 0x000fea0003800000 */
[----:B-----5:R-:W-:-:S04]  /*6b40*/  LOP3.LUT R12, R12, 0xff, RZ, 0xc0, !PT ;  /* 0x000000ff0c0c7812 */ /* 0x020fc800078ec0ff */
[----:B------:R-:W-:-:S05]  /*6b50*/  F2FP.F16.E4M3.UNPACK_B R12, R12 ;  /* 0x0000000cff0c723e */ /* 0x000fca00020006ff */
[----:B------:R-:W-:-:S05]  /*6b60*/  HADD2.F32 R12, -RZ, R12.H0_H0 ;  /* 0x2000000cff0c7230 */ /* 0x000fca0000004100 */
[----:B0--34-:R-:W-:-:S04]  /*6b70*/  FMUL R7, R12, R9 ;  /* 0x000000090c077220 */ /* 0x019fc80000400000 */
[----:B------:R-:W-:-:S05]  /*6b80*/  FFMA R7, R20, R8, R7 ;  /* 0x0000000814077223 */ /* 0x000fca0000000007 */
[----:B------:R-:W-:-:S05]  /*6b90*/  F2FP.SATFINITE.E4M3.F32.PACK_AB_MERGE_C R7, RZ, R7, RZ ;  /* 0x00000007ff07723e */ /* 0x000fca00048070ff */
[----:B------:R0:W-:Y:S01]  /*6ba0*/  STG.E.U8 desc[UR20][R10.64+0x39], R7 ;  /* 0x000039070a007986 */ /* 0x0001e2000c101114 */
[----:B------:R-:W-:Y:S05]  /*6bb0*/  BRA `(.L_x_167) ;  /* 0x0000001000107947 */ /* 0x000fea0003800000 */
.L_x_38:
[C---:B------:R-:W-:Y:S01]  /*6bc0*/  ISETP.GE.AND P1, PT, R32.reuse, 0x1, PT ;  /* 0x000000012000780c */ /* 0x040fe20003f26270 */
[-C--:B--2---:R-:W-:Y:S01]  /*6bd0*/  FMUL R145, R145, R8.reuse ;  /* 0x0000000891917220 */ /* 0x084fe20000400000 */
[----:B------:R-:W-:Y:S01]  /*6be0*/  ISETP.GE.AND P2, PT, R32, 0x9, PT ;  /* 0x000000092000780c */ /* 0x000fe20003f46270 */
[-C--:B------:R-:W-:Y:S01]  /*6bf0*/  FMUL R144, R144, R8.reuse ;  /* 0x0000000890907220 */ /* 0x080fe20000400000 */
[----:B------:R-:W-:Y:S01]  /*6c00*/  ISETP.LT.OR P3, PT, R31, 0x1, !P1 ;  /* 0x000000011f00780c */ /* 0x000fe20004f61670 */
[-C--:B------:R-:W-:Y:S01]  /*6c10*/  FMUL R143, R143, R8.reuse ;  /* 0x000000088f8f7220 */ /* 0x080fe20000400000 */
[C---:B------:R-:W-:Y:S01]  /*6c20*/  ISETP.LT.OR P6, PT, R31.reuse, 0x2, !P1 ;  /* 0x000000021f00780c */ /* 0x040fe20004fc1670 */
[-C--:B------:R-:W-:Y:S01]  /*6c30*/  FMUL R142, R142, R8.reuse ;  /* 0x000000088e8e7220 */ /* 0x080fe20000400000 */
[----:B------:R-:W-:Y:S01]  /*6c40*/  ISETP.LT.OR P5, PT, R31, 0x1, !P2 ;  /* 0x000000011f00780c */ /* 0x000fe200057a1670 */
[-C--:B------:R-:W-:Y:S01]  /*6c50*/  FMUL R141, R141, R8.reuse ;  /* 0x000000088d8d7220 */ /* 0x080fe20000400000 */
[----:B------:R-:W-:Y:S01]  /*6c60*/  F2FP.SATFINITE.E4M3.F32.PACK_AB_MERGE_C R145, RZ, R145, RZ ;  /* 0x00000091ff91723e */ /* 0x000fe200048070ff */
[----:B------:R-:W-:Y:S01]  /*6c70*/  FMUL R140, R140, R8 ;  /* 0x000000088c8c7220 */ /* 0x000fe20000400000 */
[----:B------:R-:W-:Y:S01]  /*6c80*/  F2FP.SATFINITE.E4M3.F32.PACK_AB_MERGE_C R7, RZ, R144, RZ ;  /* 0x00000090ff07723e */ /* 0x000fe200048070ff */
[-C--:B------:R-:W-:Y:S01]  /*6c90*/  FMUL R139, R139, R8.reuse ;  /* 0x000000088b8b7220 */ /* 0x080fe20000400000 */
[----:B------:R-:W-:Y:S01]  /*6ca0*/  F2FP.SATFINITE.E4M3.F32.PACK_AB_MERGE_C R143, RZ, R143, RZ ;  /* 0x0000008fff8f723e */ /* 0x000fe200048070ff */
[----:B------:R-:W-:Y:S01]  /*6cb0*/  FMUL R138, R138, R8 ;  /* 0x000000088a8a7220 */ /* 0x000fe20000400000 */
[----:B------:R-:W-:Y:S01]  /*6cc0*/  F2FP.SATFINITE.E4M3.F32.PACK_AB_MERGE_C R25, RZ, R142, RZ ;  /* 0x0000008eff19723e */ /* 0x000fe200048070ff */
[----:B------:R-:W-:Y:S01]  /*6cd0*/  @!P3 STG.E.U8 desc[UR20][R16.64], R145 ;  /* 0x000000911000b986 */ /* 0x000fe2000c101114 */
[----:B------:R-:W-:Y:S01]  /*6ce0*/  ISETP.LT.OR P3, PT, R31, 0x2, !P2 ;  /* 0x000000021f00780c */ /* 0x000fe20005761670 */
[-C--:B------:R-:W-:Y:S01]  /*6cf0*/  FMUL R137, R137, R8.reuse ;  /* 0x0000000889897220 */ /* 0x080fe20000400000 */
[----:B------:R-:W-:Y:S01]  /*6d00*/  F2FP.SATFINITE.E4M3.F32.PACK_AB_MERGE_C R141, RZ, R141, RZ ;  /* 0x0000008dff8d723e */ /* 0x000fe200048070ff */
[----:B------:R0:W-:Y:S01]  /*6d10*/  @!P6 STG.E.U8 desc[UR20][R16.64+0x1], R7 ;  /* 0x000001071000e986 */ /* 0x0001e2000c101114 */
[C---:B------:R-:W-:Y:S01]  /*6d20*/  ISETP.LT.OR P6, PT, R31.reuse, 0x9, !P1 ;  /* 0x000000091f00780c */ /* 0x040fe20004fc1670 */
[-C--:B------:R-:W-:Y:S01]  /*6d30*/  FMUL R136, R136, R8.reuse ;  /* 0x0000000888887220 */ /* 0x080fe20000400000 */
[----:B------:R-:W-:Y:S01]  /*6d40*/  F2FP.SATFINITE.E4M3.F32.PACK_AB_MERGE_C R139, RZ, R139, RZ ;  /* 0x0000008bff8b723e */ /* 0x000fe200048070ff */
[----:B------:R-:W-:Y:S01]  /*6d50*/  @!P5 STG.E.U8 desc[UR20][R14.64], R143 ;  /* 0x0000008f0e00d986 */ /* 0x000fe2000c101114 */
[----:B------:R-:W-:Y:S01]  /*6d60*/  ISETP.LT.OR P5, PT, R31, 0xa, !P1 ;  /* 0x0000000a1f00780c */ /* 0x000fe20004fa1670 */
[----:B------:R-:W-:Y:S01]  /*6d70*/  FMUL R135, R135, R8 ;  /* 0x0000000887877220 */ /* 0x000fe20000400000 */
[----:B------:R-:W-:Y:S01]  /*6d80*/  F2FP.SATFINITE.E4M3.F32.PACK_AB_MERGE_C R27, RZ, R138, RZ ;  /* 0x0000008aff1b723e */ /* 0x000fe200048070ff */
[-C--:B------:R-:W-:Y:S01]  /*6d90*/  FMUL R134, R134, R8.reuse ;  /* 0x0000000886867220 */ /* 0x080fe20000400000 */
[----:B------:R-:W-:Y:S01]  /*6da0*/  F2FP.SATFINITE.E4M3.F32.PACK_AB_MERGE_C R137, RZ, R137, RZ ;  /* 0x00000089ff89723e */ /* 0x000fe200048070ff */
[----:B------:R1:W-:Y:S01]  /*6db0*/  @!P3 STG.E.U8 desc[UR20][R14.64+0x1], R25 ;  /* 0x000001190e00b986 */ /* 0x0003e2000c101114 */
[----:B------:R-:W-:Y:S01]  /*6dc0*/  ISETP.LT.OR P3, PT, R31, 0x9, !P2 ;  /* 0x000000091f00780c */ /* 0x000fe20005761670 */
[----:B------:R-:W-:Y:S01]  /*6dd0*/  FMUL R133, R133, R8 ;  /* 0x0000000885857220 */ /* 0x000fe20000400000 */
[----:B0-----:R-:W-:Y:S01]  /*6de0*/  F2FP.SATFINITE.E4M3.F32.PACK_AB_MERGE_C R7, RZ, R140, RZ ;  /* 0x0000008cff07723e */ /* 0x001fe200048070ff */
[----:B------:R-:W-:Y:S01]  /*6df0*/  @!P6 STG.E.U8 desc[UR20][R16.64+0x8], R141 ;  /* 0x0000088d1000e986 */ /* 0x000fe2000c101114 */
[C---:B------:R-:W-:Y:S01]  /*6e00*/  ISETP.LT.OR P6, PT, R31.reuse, 0xa, !P2 ;  /* 0x0000000a1f00780c */ /* 0x040fe200057c1670 */
[-C--:B------:R-:W-:Y:S01]  /*6e10*/  FMUL R132, R132, R8.reuse ;  /* 0x0000000884847220 */ /* 0x080fe20000400000 */
[----:B------:R-:W-:Y:S01]  /*6e20*/  F2FP.SATFINITE.E4M3.F32.PACK_AB_MERGE_C R135, RZ, R135, RZ ;  /* 0x00000087ff87723e */ /* 0x000fe200048070ff */
[----:B------:R0:W-:Y:S01]  /*6e30*/  @!P5 STG.E.U8 desc[UR20][R16.64+0x9], R7 ;  /* 0x000009071000d986 */ /* 0x0001e2000c101114 */
[----:B------:R-:W-:Y:S01]  /*6e40*/  ISETP.LT.OR P5, PT, R31, 0x11, !P1 ;  /* 0x000000111f00780c */ /* 0x000fe20004fa1670 */
[-C--:B------:R-:W-:Y:S01]  /*6e50*/  FMUL R131, R131, R8.reuse ;  /* 0x0000000883837220 */ /* 0x080fe20000400000 */
[----:B------:R-:W-:Y:S01]  /*6e60*/  F2FP.SATFINITE.E4M3.F32.PACK_AB_MERGE_C R133, RZ, R133, RZ ;  /* 0x00000085ff85723e */ /* 0x000fe200048070ff */
[----:B------:R-:W-:Y:S01]  /*6e70*/  FMUL R130, R130, R8 ;  /* 0x0000000882827220 */ /* 0x000fe20000400000 */
[----:B-1----:R-:W-:Y:S01]  /*6e80*/  F2FP.SATFINITE.E4M3.F32.PACK_AB_MERGE_C R25, RZ, R134, RZ ;  /* 0x00000086ff19723e */ /* 0x002fe200048070ff */
[----:B------:R-:W-:Y:S01]  /*6e90*/  @!P3 STG.E.U8 desc[UR20][R14.64+0x8], R139 ;  /* 0x0000088b0e00b986 */ /* 0x000fe2000c101114 */
[----:B------:R-:W-:Y:S01]  /*6ea0*/  ISETP.LT.OR P3, PT, R31, 0x12, !P1 ;  /* 0x000000121f00780c */ /* 0x000fe20004f61670 */
[-C--:B------:R-:W-:Y:S01]  /*6eb0*/  FMUL R129, R129, R8.reuse ;  /* 0x0000000881817220 */ /* 0x080fe20000400000 */
[----:B------:R-:W-:Y:S01]  /*6ec0*/  F2FP.SATFINITE.E4M3.F32.PACK_AB_MERGE_C R131, RZ, R131, RZ ;  /* 0x00000083ff83723e */ /* 0x000fe200048070ff */
[----:B------:R1:W-:Y:S01]  /*6ed0*/  @!P6 STG.E.U8 desc[UR20][R14.64+0x9], R27 ;  /* 0x0000091b0e00e986 */ /* 0x0003e2000c101114 */
[C---:B------:R-:W-:Y:S01]  /*6ee0*/  ISETP.LT.OR P6, PT, R31.reuse, 0x11, !P2 ;  /* 0x000000111f00780c */ /* 0x040fe200057c1670 */
[----:B------:R-:W-:Y:S01]  /*6ef0*/  FMUL R128, R128, R8 ;  /* 0x0000000880807220 */ /* 0x000fe20000400000 */
[----:B0-----:R-:W-:Y:S01]  /*6f00*/  F2FP.SATFINITE.E4M3.F32.PACK_AB_MERGE_C R7, RZ, R136, RZ ;  /* 0x00000088ff07723e */ /* 0x001fe200048070ff */
[----:B------:R-:W-:Y:S01]  /*6f10*/  @!P5 STG.E.U8 desc[UR20][R16.64+0x10], R137 ;  /* 0x000010891000d986 */ /* 0x000fe2000c101114 */
[----:B------:R-:W-:Y:S01]  /*6f20*/  ISETP.LT.OR P5, PT, R31, 0x12, !P2 ;  /* 0x000000121f00780c */ /* 0x000fe200057a1670 */
[-C--:B------:R-:W-:Y:S01]  /*6f30*/  FMUL R127, R127, R8.reuse ;  /* 0x000000087f7f7220 */ /* 0x080fe20000400000 */
[----:B------:R-:W-:Y:S01]  /*6f40*/  F2FP.SATFINITE.E4M3.F32.PACK_AB_MERGE_C R129, RZ, R129, RZ ;  /* 0x00000081ff81723e */ /* 0x000fe200048070ff */
[-C--:B------:R-:W-:Y:S01]  /*6f50*/  FMUL R126, R126, R8.reuse ;  /* 0x000000087e7e7220 */ /* 0x080fe20000400000 */
[-C--:B------:R-:W-:Y:S01]  /*6f60*/  FMUL R125, R125, R8.reuse ;  /* 0x000000087d7d7220 */ /* 0x080fe20000400000 */
[----:B------:R0:W-:Y:S01]  /*6f70*/  @!P3 STG.E.U8 desc[UR20][R16.64+0x11], R7 ;  /* 0x000011071000b986 */ /* 0x0001e2000c101114 */
[C---:B------:R-:W-:Y:S01]  /*6f80*/  ISETP.LT.OR P3, PT, R31.reuse, 0x19, !P1 ;  /* 0x000000191f00780c */ /* 0x040fe20004f61670 */
[----:B------:R-:W-:Y:S01]  /*6f90*/  FMUL R124, R124, R8 ;  /* 0x000000087c7c7220 */ /* 0x000fe20000400000 */
[----:B-1----:R-:W-:Y:S01]  /*6fa0*/  F2FP.SATFINITE.E4M3.F32.PACK_AB_MERGE_C R27, RZ, R132, RZ ;  /* 0x00000084ff1b723e */ /* 0x002fe200048070ff */
[----:B------:R-:W-:Y:S01]  /*6fb0*/  @!P6 STG.E.U8 desc[UR20][R14.64+0x10], R135 ;  /* 0x000010870e00e986 */ /* 0x000fe2000c101114 */
[----:B------:R-:W-:Y:S01]  /*6fc0*/  ISETP.LT.OR P6, PT, R31, 0x1a, !P1 ;  /* 0x0000001a1f00780c */ /* 0x000fe20004fc1670 */
[-C--:B------:R-:W-:Y:S01]  /*6fd0*/  FMUL R123, R123, R8.reuse ;  /* 0x000000087b7b7220 */ /* 0x080fe20000400000 */
[----:B------:R-:W-:Y:S01]  /*6fe0*/  F2FP.SATFINITE.E4M3.F32.PACK_AB_MERGE_C R127, RZ, R127, RZ ;  /* 0x0000007fff7f723e */ /* 0x000fe200048070ff */
[----:B------:R1:W-:Y:S01]  /*6ff0*/  @!P5 STG.E.U8 desc[UR20][R14.64+0x11], R25 ;  /* 0x000011190e00d986 */ /* 0x0003e2000c101114 */
[----:B------:R-:W-:Y:S01]  /*7000*/  ISETP.LT.OR P5, PT, R31, 0x19, !P2 ;  /* 0x000000191f00780c */ /* 0x000fe200057a1670 */
[-C--:B------:R-:W-:Y:S01]  /*7010*/  FMUL R122, R122, R8.reuse ;  /* 0x000000087a7a7220 */ /* 0x080fe20000400000 */
[----:B------:R-:W-:Y:S01]  /*7020*/  F2FP.SATFINITE.E4M3.F32.PACK_AB_MERGE_C R125, RZ, R125, RZ ;  /* 0x0000007dff7d723e */ /* 0x000fe200048070ff */
        /* <DEDUP_REMOVED lines=8> */
[----:B------:R-:W-:Y:S01]  /*70b0*/  FMUL R119, R119, R8 ;  /* 0x0000000877777220 */ /* 0x000fe20000400000 */
[----:B-1----:R-:W-:Y:S01]  /*70c0*/  F2FP.SATFINITE.E4M3.F32.PACK_AB_MERGE_C R25, RZ, R128, RZ ;  /* 0x00000080ff19723e */ /* 0x002fe200048070ff */
[----:B------:R-:W-:Y:S01]  /*70d0*/  @!P5 STG.E.U8 desc[UR20][R14.64+0x18], R131 ;  /* 0x000018830e00d986 */ /* 0x000fe2000c101114 */
[----:B------:R-:W-:Y:S01]  /*70e0*/  ISETP.LT.OR P5, PT, R31, 0x22, !P1 ;  /* 0x000000221f00780c */ /* 0x000fe20004fa1670 */
[-C--:B------:R-:W-:Y:S01]  /*70f0*/  FMUL R118, R118, R8.reuse ;  /* 0x0000000876767220 */ /* 0x080fe20000400000 */
[----:B------:R-:W-:Y:S01]  /*7100*/  F2FP.SATFINITE.E4M3.F32.PACK_AB_MERGE_C R121, RZ, R121, RZ ;  /* 0x00000079ff79723e */ /* 0x000fe200048070ff */
[-C--:B------:R-:W-:Y:S01]  /*7110*/  FMUL R117, R117, R8.reuse ;  /* 0x0000000875757220 */ /* 0x080fe20000400000 */
[----:B------:R-:W-:Y:S01]  /*7120*/  F2FP.SATFINITE.E4M3.F32.PACK_AB_MERGE_C R119, RZ, R119, RZ ;  /* 0x00000077ff77723e */ /* 0x000fe200048070ff */
[----:B------:R1:W-:Y:S01]  /*7130*/  @!P3 STG.E.U8 desc[UR20][R14.64+0x19], R7 ;  /* 0x000019070e00b986 */ /* 0x0003e2000c101114 */
[C---:B------:R-:W-:Y:S01]  /*7140*/  ISETP.LT.OR P3, PT, R31.reuse, 0x21, !P2 ;  /* 0x000000211f00780c */ /* 0x040fe20005761670 */
        /* <DEDUP_REMOVED lines=9> */
[----:B------:R-:W-:Y:S01]  /*71e0*/  FMUL R113, R113, R8 ;  /* 0x0000000871717220 */ /* 0x000fe20000400000 */
[----:B-1----:R-:W-:Y:S01]  /*71f0*/  F2FP.SATFINITE.E4M3.F32.PACK_AB_MERGE_C R7, RZ, R124, RZ ;  /* 0x0000007cff07723e */ /* 0x002fe200048070ff */
[-C--:B------:R-:W-:Y:S01]  /*7200*/  FMUL R112, R112, R8.reuse ;  /* 0x0000000870707220 */ /* 0x080fe20000400000 */
        /* <DEDUP_REMOVED lines=29> */
[----:B------:R-:W-:Y:S01]  /*73e0*/  ISETP.LT.OR P3, PT, R31, 0x32, !P2 ;  /* 0x000000321f00780c */ /* 0x000fe20005761670 */
[-C--:B------:R-:W-:Y:S01]  /*73f0*/  FMUL R103, R103, R8.reuse ;  /* 0x0000000867677220 */ /* 0x080fe20000400000 */
[----:B------:R-:W-:Y:S01]  /*7400*/  F2FP.SATFINITE.E4M3.F32.PACK_AB_MERGE_C R105, RZ, R105, RZ ;  /* 0x00000069ff69723e */ /* 0x000fe200048070ff */
[----:B------:R0:W-:Y:S01]  /*7410*/  @!P6 STG.E.U8 desc[UR20][R16.64+0x31], R27 ;  /* 0x0000311b1000e986 */ /* 0x0001e2000c101114 */
[C---:B------:R-:W-:Y:S01]  /*7420*/  ISETP.LT.OR P6, PT, R31.reuse, 0x39, !P1 ;  /* 0x000000391f00780c */ /* 0x040fe20004fc1670 */
[-C--:B------:R-:W-:Y:S01]  /*7430*/  FMUL R102, R102, R8.reuse ;  /* 0x0000000866667220 */ /* 0x080fe20000400000 */
[C---:B------:R-:W-:Y:S01]  /*7440*/  ISETP.LT.OR P1, PT, R31.reuse, 0x3a, !P1 ;  /* 0x0000003a1f00780c */ /* 0x040fe20004f21670 */
[----:B------:R-:W-:Y:S01]  /*7450*/  @!P5 STG.E.U8 desc[UR20][R14.64+0x30], R119 ;  /* 0x000030770e00d986 */ /* 0x000fe2000c101114 */
[C---:B------:R-:W-:Y:S01]  /*7460*/  ISETP.LT.OR P5, PT, R31.reuse, 0x39, !P2 ;  /* 0x000000391f00780c */ /* 0x040fe200057a1670 */
[-C--:B------:R-:W-:Y:S01]  /*7470*/  FMUL R100, R100, R8.reuse ;  /* 0x0000000864647220 */ /* 0x080fe20000400000 */
[----:B------:R-:W-:Y:S01]  /*7480*/  ISETP.LT.OR P2, PT, R31, 0x3a, !P2 ;  /* 0x0000003a1f00780c */ /* 0x000fe20005741670 */
[----:B------:R-:W-:Y:S01]  /*7490*/  FMUL R101, R101, R8 ;  /* 0x0000000865657220 */ /* 0x000fe20000400000 */
[----:B-1----:R-:W-:Y:S01]  /*74a0*/  F2FP.SATFINITE.E4M3.F32.PACK_AB_MERGE_C R25, RZ, R116, RZ ;  /* 0x00000074ff19723e */ /* 0x002fe200048070ff */
[----:B------:R1:W-:Y:S01]  /*74b0*/  @!P3 STG.E.U8 desc[UR20][R14.64+0x31], R7 ;  /* 0x000031070e00b986 */ /* 0x0003e2000c101114 */
[C---:B------:R-:W-:Y:S01]  /*74c0*/  ISETP.GE.AND P3, PT, R32.reuse, 0x89, PT ;  /* 0x000000892000780c */ /* 0x040fe20003f66270 */
[----:B------:R-:W-:Y:S01]  /*74d0*/  FMUL R99, R99, R8 ;  /* 0x0000000863637220 */ /* 0x000fe20000400000 */
[----:B0-----:R-:W-:Y:S01]  /*74e0*/  F2FP.SATFINITE.E4M3.F32.PACK_AB_MERGE_C R27, RZ, R114, RZ ;  /* 0x00000072ff1b723e */ /* 0x001fe200048070ff */
[----:B------:R-:W-:Y:S01]  /*74f0*/  @!P6 STG.E.U8 desc[UR20][R16.64+0x38], R117 ;  /* 0x000038751000e986 */ /* 0x000fe2000c101114 */
[----:B------:R-:W-:Y:S01]  /*7500*/  ISETP.GE.AND P6, PT, R32, 0x81, PT ;  /* 0x000000812000780c */ /* 0x000fe20003fc6270 */
[-C--:B------:R-:W-:Y:S01]  /*7510*/  FMUL R98, R98, R8.reuse ;  /* 0x0000000862627220 */ /* 0x080fe20000400000 */
[----:B------:R-:W-:Y:S01]  /*7520*/  F2FP.SATFINITE.E4M3.F32.PACK_AB_MERGE_C R103, RZ, R103, RZ ;  /* 0x00000067ff67723e */ /* 0x000fe200048070ff */
[----:B------:R0:W-:Y:S01]  /*7530*/  @!P1 STG.E.U8 desc[UR20][R16.64+0x39], R25 ;  /* 0x0000391910009986 */ /* 0x0001e2000c101114 */
[----:B------:R-:W-:Y:S01]  /*7540*/  ISETP.LT.OR P1, PT, R31, 0x1, !P6 ;  /* 0x000000011f00780c */ /* 0x000fe20007721670 */
[-C--:B------:R-:W-:Y:S01]  /*7550*/  FMUL R97, R97, R8.reuse ;  /* 0x0000000861617220 */ /* 0x080fe20000400000 */
[----:B------:R-:W-:Y:S01]  /*7560*/  F2FP.SATFINITE.E4M3.F32.PACK_AB_MERGE_C R101, RZ, R101, RZ ;  /* 0x00000065ff65723e */ /* 0x000fe200048070ff */
[----:B------:R-:W-:Y:S01]  /*7570*/  @!P2 STG.E.U8 desc[UR20][R14.64+0x39], R27 ;  /* 0x0000391b0e00a986 */ /* 0x000fe2000c101114 */
[C---:B------:R-:W-:Y:S01]  /*7580*/  ISETP.LT.OR P2, PT, R31.reuse, 0x2, !P6 ;  /* 0x000000021f00780c */ /* 0x040fe20007741670 */
[----:B------:R-:W-:Y:S01]  /*7590*/  FMUL R96, R96, R8 ;  /* 0x0000000860607220 */ /* 0x000fe20000400000 */
[----:B-1----:R-:W-:Y:S01]  /*75a0*/  F2FP.SATFINITE.E4M3.F32.PACK_AB_MERGE_C R7, RZ, R112, RZ ;  /* 0x00000070ff07723e */ /* 0x002fe200048070ff */
        /* <DEDUP_REMOVED lines=45> */
[----:B------:R-:W-:Y:S01]  /*7880*/  FMUL R20, R20, R8 ;  /* 0x0000000814147220 */ /* 0x000fe20000400000 */
[----:B------:R-:W-:-:S03]  /*7890*/  F2FP.SATFINITE.E4M3.F32.PACK_AB_MERGE_C R19, RZ, R19, RZ ;  /* 0x00000013ff13723e */ /* 0x000fc600048070ff */
[----:B------:R-:W-:Y:S02]  /*78a0*/  F2FP.SATFINITE.E4M3.F32.PACK_AB_MERGE_C R21, RZ, R21, RZ ;  /* 0x00000015ff15723e */ /* 0x000fe400048070ff */
[----:B-1----:R-:W-:Y:S01]  /*78b0*/  F2FP.SATFINITE.E4M3.F32.PACK_AB_MERGE_C R7, RZ, R100, RZ ;  /* 0x00000064ff07723e */ /* 0x002fe200048070ff */
[----:B------:R0:W-:Y:S01]  /*78c0*/  @!P2 STG.E.U8 desc[UR20][R12.64+0x11], R15 ;  /* 0x0000110f0c00a986 */ /* 0x0001e2000c101114 */
[----:B------:R-:W-:-:S03]  /*78d0*/  ISETP.LT.OR P2, PT, R31, 0x1a, !P6 ;  /* 0x0000001a1f00780c */ /* 0x000fc60007741670 */
[----:B------:R-:W-:Y:S01]  /*78e0*/  @!P1 STG.E.U8 desc[UR20][R10.64+0x10], R103 ;  /* 0x000010670a009986 */ /* 0x000fe2000c101114 */
[----:B------:R-:W-:-:S03]  /*78f0*/  ISETP.LT.OR P1, PT, R31, 0x19, !P6 ;  /* 0x000000191f00780c */ /* 0x000fc60007721670 */
[----:B------:R1:W-:Y:S01]  /*7900*/  @!P5 STG.E.U8 desc[UR20][R10.64+0x11], R17 ;  /* 0x000011110a00d986 */ /* 0x0003e2000c101114 */
[----:B------:R-:W-:Y:S02]  /*7910*/  ISETP.LT.OR P5, PT, R31, 0x19, !P3 ;  /* 0x000000191f00780c */ /* 0x000fe40005fa1670 */
[----:B0-----:R-:W-:-:S03]  /*7920*/  F2FP.SATFINITE.E4M3.F32.PACK_AB_MERGE_C R15, RZ, R98, RZ ;  /* 0x00000062ff0f723e */ /* 0x001fc600048070ff */
[----:B------:R0:W-:Y:S01]  /*7930*/  @!P2 STG.E.U8 desc[UR20][R12.64+0x19], R7 ;  /* 0x000019070c00a986 */ /* 0x0001e2000c101114 */
[----:B------:R-:W-:-:S03]  /*7940*/  ISETP.LT.OR P2, PT, R31, 0x1a, !P3 ;  /* 0x0000001a1f00780c */ /* 0x000fc60005f41670 */
[----:B------:R-:W-:Y:S01]  /*7950*/  @!P1 STG.E.U8 desc[UR20][R12.64+0x18], R101 ;  /* 0x000018650c009986 */ /* 0x000fe2000c101114 */
[C---:B------:R-:W-:Y:S02]  /*7960*/  ISETP.LT.OR P1, PT, R31.reuse, 0x21, !P6 ;  /* 0x000000211f00780c */ /* 0x040fe40007721670 */
[----:B-1----:R-:W-:Y:S01]  /*7970*/  F2FP.SATFINITE.E4M3.F32.PACK_AB_MERGE_C R17, RZ, R96, RZ ;  /* 0x00000060ff11723e */ /* 0x002fe200048070ff */
[----:B------:R-:W-:Y:S01]  /*7980*/  @!P5 STG.E.U8 desc[UR20][R10.64+0x18], R99 ;  /* 0x000018630a00d986 */ /* 0x000fe2000c101114 */
[----:B------:R-:W-:Y:S02]  /*7990*/  ISETP.LT.OR P5, PT, R31, 0x22, !P6 ;  /* 0x000000221f00780c */ /* 0x000fe400077a1670 */
[----:B0-----:R-:W-:-:S03]  /*79a0*/  F2FP.SATFINITE.E4M3.F32.PACK_AB_MERGE_C R7, RZ, R94, RZ ;  /* 0x0000005eff07723e */ /* 0x001fc600048070ff */
        /* <DEDUP_REMOVED lines=21> */
[----:B0-----:R-:W-:-:S07]  /*7b00*/  F2FP.SATFINITE.E4M3.F32.PACK_AB_MERGE_C R15, RZ, R18, RZ ;  /* 0x00000012ff0f723e */ /* 0x001fce00048070ff */
[----:B------:R-:W-:Y:S01]  /*7b10*/  @!P1 STG.E.U8 desc[UR20][R12.64+0x30], R89 ;  /* 0x000030590c009986 */ /* 0x000fe2000c101114 */
[C---:B------:R-:W-:Y:S02]  /*7b20*/  ISETP.LT.OR P1, PT, R31.reuse, 0x39, !P6 ;  /* 0x000000391f00780c */ /* 0x040fe40007721670 */
[C---:B------:R-:W-:Y:S01]  /*7b30*/  ISETP.LT.OR P6, PT, R31.reuse, 0x3a, !P6 ;  /* 0x0000003a1f00780c */ /* 0x040fe200077c1670 */
[----:B------:R0:W-:Y:S01]  /*7b40*/  @!P5 STG.E.U8 desc[UR20][R12.64+0x31], R7 ;  /* 0x000031070c00d986 */ /* 0x0001e2000c101114 */
[C---:B------:R-:W-:Y:S02]  /*7b50*/  ISETP.LT.OR P5, PT, R31.reuse, 0x32, !P3 ;  /* 0x000000321f00780c */ /* 0x040fe40005fa1670 */
[----:B-1----:R-:W-:Y:S01]  /*7b60*/  F2FP.SATFINITE.E4M3.F32.PACK_AB_MERGE_C R17, RZ, R20, RZ ;  /* 0x00000014ff11723e */ /* 0x002fe200048070ff */
[----:B------:R1:W-:Y:S01]  /*7b70*/  @!P2 STG.E.U8 desc[UR20][R10.64+0x30], R23 ;  /* 0x000030170a00a986 */ /* 0x0003e2000c101114 */
[C---:B------:R-:W-:Y:S02]  /*7b80*/  ISETP.LT.OR P2, PT, R31.reuse, 0x39, !P3 ;  /* 0x000000391f00780c */ /* 0x040fe40005f41670 */
[----:B------:R-:W-:-:S02]  /*7b90*/  ISETP.LT.OR P3, PT, R31, 0x3a, !P3 ;  /* 0x0000003a1f00780c */ /* 0x000fc40005f61670 */
[----:B0-----:R-:W-:-:S05]  /*7ba0*/  F2FP.SATFINITE.E4M3.F32.PACK_AB_MERGE_C R7, RZ, R22, RZ ;  /* 0x00000016ff07723e */ /* 0x001fca00048070ff */
[----:B------:R1:W-:Y:S04]  /*7bb0*/  @!P5 STG.E.U8 desc[UR20][R10.64+0x31], R7 ;  /* 0x000031070a00d986 */ /* 0x0003e8000c101114 */
[----:B------:R1:W-:Y:S04]  /*7bc0*/  @!P1 STG.E.U8 desc[UR20][R12.64+0x38], R19 ;  /* 0x000038130c009986 */ /* 0x0003e8000c101114 */
[----:B------:R1:W-:Y:S04]  /*7bd0*/  @!P6 STG.E.U8 desc[UR20][R12.64+0x39], R15 ;  /* 0x0000390f0c00e986 */ /* 0x0003e8000c101114 */
[----:B------:R1:W-:Y:S04]  /*7be0*/  @!P2 STG.E.U8 desc[UR20][R10.64+0x38], R21 ;  /* 0x000038150a00a986 */ /* 0x0003e8000c101114 */
[----:B------:R1:W-:Y:S02]  /*7bf0*/  @!P3 STG.E.U8 desc[UR20][R10.64+0x39], R17 ;  /* 0x000039110a00b986 */ /* 0x0003e4000c101114 */
.L_x_167:
[----:B------:R-:W-:Y:S05]  /*7c00*/  BSYNC B0 ;  /* 0x0000000000007941 */ /* 0x000fea0003800000 */
.L_x_37:
[----:B------:R-:W-:Y:S01]  /*7c10*/  ULDC UR6, c[0x0][0xc] ;  /* 0x0000030000067ab9 */ /* 0x000fe20000000800 */
[----:B------:R-:W-:Y:S01]  /*7c20*/  ULDC UR7, c[0x0][0x10] ;  /* 0x0000040000077ab9 */ /* 0x000fe20000000800 */
[----:B01-34-:R-:W0:Y:S01]  /*7c30*/  LDC R7, c[0x0][0x14] ;  /* 0x00000500ff077b82 */ /* 0x01be220000000800 */
[----:B------:R-:W-:Y:S01]  /*7c40*/  UIMAD.WIDE.U32 UR6, UR6, UR7, URZ ;  /* 0x00000007060672a5 */ /* 0x000fe2000f8e003f */
[----:B------:R-:W-:Y:S02]  /*7c50*/  IMAD.MOV.U32 R10, RZ, RZ, -0x1 ;  /* 0xffffffffff0a7424 */ /* 0x000fe400078e00ff */
[----:B------:R-:W-:-:S03]  /*7c60*/  IMAD.MOV.U32 R6, RZ, RZ, -0x1 ;  /* 0xffffffffff067424 */ /* 0x000fc600078e00ff */
[----:B0-----:R-:W-:-:S04]  /*7c70*/  IMAD.WIDE.U32 R2, R7, UR6, R2 ;  /* 0x0000000607027c25 */ /* 0x001fc8000f8e0002 */
[----:B------:R-:W-:Y:S01]  /*7c80*/  IMAD R7, R7, UR7, RZ ;  /* 0x0000000707077c24 */ /* 0x000fe2000f8e02ff */
[----:B------:R-:W-:Y:S02]  /*7c90*/  ULDC.64 UR6, c[0x0][0x650] ;  /* 0x0001940000067ab9 */ /* 0x000fe40000000a00 */
[----:B------:R-:W-:Y:S01]  /*7ca0*/  ISETP.GE.U32.AND P1, PT, R2, UR6, PT ;  /* 0x0000000602007c0c */ /* 0x000fe2000bf26070 */
[--C-:B------:R-:W-:Y:S01]  /*7cb0*/  IMAD.IADD R3, R3, 0x1, R7.reuse ;  /* 0x0000000103037824 */ /* 0x100fe200078e0207 */
[----:B------:R-:W-:-:S04]  /*7cc0*/  PRMT R7, RZ, 0x7610, R7 ;  /* 0x00007610ff077816 */ /* 0x000fc80000000007 */
[----:B------:R-:W-:-:S13]  /*7cd0*/  ISETP.GE.U32.AND.EX P1, PT, R3, UR7, PT, P1 ;  /* 0x0000000703007c0c */ /* 0x000fda000bf26110 */
[----:B------:R-:W-:Y:S05]  /*7ce0*/  @P1 BRA `(.L_x_168) ;  /* 0x0000000400601947 */ /* 0x000fea0003800000 */
[----:B------:R-:W0:Y:S01]  /*7cf0*/  S2R R20, SR_CTAID.X ;  /* 0x0000000000147919 */ /* 0x000e220000002500 */
[----:B------:R-:W1:Y:S01]  /*7d00*/  LDC.64 R14, c[0x0][0x628] ;  /* 0x00018a00ff0e7b82 */ /* 0x000e620000000a00 */
[----:B------:R-:W-:Y:S01]  /*7d10*/  ULDC UR6, c[0x0][0x150] ;  /* 0x0000540000067ab9 */ /* 0x000fe20000000800 */
[----:B-----5:R-:W-:Y:S01]  /*7d20*/  IMAD.MOV.U32 R12, RZ, RZ, R2 ;  /* 0x000000ffff0c7224 */ /* 0x020fe200078e0002 */
[----:B------:R-:W3:Y:S01]  /*7d30*/  S2R R22, SR_CTAID.Y ;  /* 0x0000000000167919 */ /* 0x000ee20000002600 */
[----:B------:R-:W-:-:S04]  /*7d40*/  IMAD.MOV.U32 R13, RZ, RZ, R3 ;  /* 0x000000ffff0d7224 */ /* 0x000fc800078e0003 */
[----:B------:R-:W4:Y:S08]  /*7d50*/  LDC R23, c[0x0][0x144] ;  /* 0x00005100ff177b82 */ /* 0x000f300000000800 */
[----:B--2---:R-:W2:Y:S08]  /*7d60*/  LDC R16, c[0x0][0x630] ;  /* 0x00018c00ff107b82 */ /* 0x004eb00000000800 */
[----:B------:R-:W2:Y:S01]  /*7d70*/  LDC.64 R18, c[0x0][0x620] ;  /* 0x00018800ff127b82 */ /* 0x000ea20000000a00 */
[----:B-1----:R-:W-:-:S04]  /*7d80*/  ISETP.NE.U32.AND P1, PT, R14, RZ, PT ;  /* 0x000000ff0e00720c */ /* 0x002fc80003f25070 */
[----:B------:R-:W-:Y:S02]  /*7d90*/  ISETP.NE.AND.EX P1, PT, R15, RZ, PT, P1 ;  /* 0x000000ff0f00720c */ /* 0x000fe40003f25310 */
[----:B0-----:R-:W-:-:S05]  /*7da0*/  I2FP.F32.U32 R6, R20 ;  /* 0x0000001400067245 */ /* 0x001fca0000201000 */
[----:B------:R-:W-:-:S04]  /*7db0*/  FMUL R6, R6, UR6 ;  /* 0x0000000606067c20 */ /* 0x000fc80008400000 */
[----:B------:R0:W1:Y:S02]  /*7dc0*/  F2I.U32.TRUNC.NTZ R21, R6 ;  /* 0x0000000600157305 */ /* 0x000064000020f000 */
[----:B---34-:R-:W-:Y:S05]  /*7dd0*/  @!P1 BRA `(.L_x_169) ;  /* 0x0000000000289947 */ /* 0x018fea0003800000 */
[----:B------:R-:W3:Y:S02]  /*7de0*/  LDC R7, c[0x0][0x634] ;  /* 0x00018d00ff077b82 */ /* 0x000ee40000000800 */
[----:B---3--:R-:W-:-:S05]  /*7df0*/  IADD3 R13, P1, R2, R7, RZ ;  /* 0x00000007020d7210 */ /* 0x008fca0007f3e0ff */
[----:B------:R-:W-:-:S04]  /*7e00*/  IMAD.X R17, RZ, RZ, R3, P1 ;  /* 0x000000ffff117224 */ /* 0x000fc800008e0603 */
[----:B0-----:R-:W-:-:S04]  /*7e10*/  IMAD.WIDE.U32 R6, R17, R14, RZ ;  /* 0x0000000e11067225 */ /* 0x001fc800078e00ff */
[----:B------:R-:W-:-:S04]  /*7e20*/  IMAD.WIDE.U32 R10, P1, R13, R15, R6 ;  /* 0x0000000f0d0a7225 */ /* 0x000fc80007820006 */
[----:B------:R-:W-:-:S04]  /*7e30*/  IMAD.WIDE.U32 R6, R13, R14, RZ ;  /* 0x0000000e0d067225 */ /* 0x000fc800078e00ff */
[----:B------:R-:W-:Y:S01]  /*7e40*/  IMAD.X R13, RZ, RZ, RZ, P1 ;  /* 0x000000ffff0d7224 */ /* 0x000fe200008e06ff */
[----:B------:R-:W-:Y:S01]  /*7e50*/  IADD3 RZ, P1, R7, R10, RZ ;  /* 0x0000000a07ff7210 */ /* 0x000fe20007f3e0ff */
[----:B------:R-:W-:-:S04]  /*7e60*/  IMAD.MOV.U32 R12, RZ, RZ, R11 ;  /* 0x000000ffff0c7224 */ /* 0x000fc800078e000b */
[----:B------:R-:W-:-:S08]  /*7e70*/  IMAD.WIDE.U32.X R12, R17, R15, R12, P1 ;  /* 0x0000000f110c7225 */ /* 0x000fd000008e040c */
.L_x_169:
[----:B------:R-:W3:Y:S01]  /*7e80*/  LDC.64 R28, c[0x0][0x640] ;  /* 0x00019000ff1c7b82 */ /* 0x000ee20000000a00 */
[-C--:B--2---:R-:W-:Y:S01]  /*7e90*/  SHF.R.U64 R17, R12, R16.reuse, R13 ;  /* 0x000000100c117219 */ /* 0x084fe2000000120d */
[----:B-1----:R-:W-:Y:S01]  /*7ea0*/  IMAD.MOV R21, RZ, RZ, -R21 ;  /* 0x000000ffff157224 */ /* 0x002fe200078e0a15 */
[----:B0-----:R-:W-:Y:S01]  /*7eb0*/  SHF.R.U32.HI R6, RZ, R16, R13 ;  /* 0x00000010ff067219 */ /* 0x001fe2000001160d */
[----:B------:R-:W-:Y:S01]  /*7ec0*/  ULDC UR6, c[0x0][0x154] ;  /* 0x0000550000067ab9 */ /* 0x000fe20000000800 */
[----:B------:R-:W-:Y:S01]  /*7ed0*/  IADD3 R11, P1, RZ, -R17, RZ ;  /* 0x80000011ff0b7210 */ /* 0x000fe20007f3e0ff */
[----:B------:R-:W-:Y:S02]  /*7ee0*/  IMAD R23, R23, R21, R20 ;  /* 0x0000001517177224 */ /* 0x000fe400078e0214 */
[----:B------:R-:W0:Y:S01]  /*7ef0*/  LDC R12, c[0x0][0x618] ;  /* 0x00018600ff0c7b82 */ /* 0x000e220000000800 */
[----:B------:R-:W-:Y:S02]  /*7f00*/  IMAD.MOV.U32 R13, RZ, RZ, 0x1 ;  /* 0x00000001ff0d7424 */ /* 0x000fe400078e00ff */
[----:B------:R-:W-:-:S04]  /*7f10*/  IMAD.X R7, RZ, RZ, ~R6, P1 ;  /* 0x000000ffff077224 */ /* 0x000fc800008e0e06 */
[-C--:B------:R-:W-:Y:S01]  /*7f20*/  IMAD R10, R7, R18.reuse, RZ ;  /* 0x00000012070a7224 */ /* 0x080fe200078e02ff */
[----:B------:R-:W1:Y:S01]  /*7f30*/  LDC R24, c[0x0][0x608] ;  /* 0x00018200ff187b82 */ /* 0x000e620000000800 */
[----:B------:R-:W-:-:S04]  /*7f40*/  IMAD.WIDE.U32 R6, R11, R18, R2 ;  /* 0x000000120b067225 */ /* 0x000fc800078e0002 */
[----:B------:R-:W-:Y:S01]  /*7f50*/  IMAD R11, R11, R19, R10 ;  /* 0x000000130b0b7224 */ /* 0x000fe200078e020a */
[----:B------:R-:W-:Y:S02]  /*7f60*/  I2FP.F32.U32 R10, R22 ;  /* 0x00000016000a7245 */ /* 0x000fe40000201000 */
[----:B------:R-:W2:Y:S01]  /*7f70*/  LDC R26, c[0x0][0x658] ;  /* 0x00019600ff1a7b82 */ /* 0x000ea20000000800 */
[----:B------:R-:W-:Y:S01]  /*7f80*/  IMAD.IADD R7, R7, 0x1, R11 ;  /* 0x0000000107077824 */ /* 0x000fe200078e020b */
[----:B---3--:R-:W-:Y:S01]  /*7f90*/  ISETP.NE.U32.AND P1, PT, R28, RZ, PT ;  /* 0x000000ff1c00720c */ /* 0x008fe20003f25070 */
[----:B------:R-:W-:Y:S01]  /*7fa0*/  FMUL R10, R10, UR6 ;  /* 0x000000060a0a7c20 */ /* 0x000fe20008400000 */
[----:B------:R-:W-:Y:S02]  /*7fb0*/  IMAD.MOV.U32 R11, RZ, RZ, -0x1 ;  /* 0xffffffffff0b7424 */ /* 0x000fe400078e00ff */
[----:B------:R-:W-:Y:S01]  /*7fc0*/  ISETP.NE.AND.EX P1, PT, R29, RZ, PT, P1 ;  /* 0x000000ff1d00720c */ /* 0x000fe20003f25310 */
[----:B------:R3:W4:Y:S01]  /*7fd0*/  F2I.U32.TRUNC.NTZ R19, R10 ;  /* 0x0000000a00137305 */ /* 0x000722000020f000 */
[----:B------:R-:W3:Y:S01]  /*7fe0*/  LDC R21, c[0x0][0x148] ;  /* 0x00005200ff157b82 */ /* 0x000ee20000000800 */
[----:B0-----:R-:W-:-:S02]  /*7ff0*/  SHF.R.U64 R16, R6, R12, R7 ;  /* 0x0000000c06107219 */ /* 0x001fc40000001207 */
[----:B------:R-:W-:-:S05]  /*8000*/  SHF.R.U32.HI R7, RZ, R12, R7 ;  /* 0x0000000cff077219 */ /* 0x000fca0000011607 */
[----:B------:R-:W0:Y:S01]  /*8010*/  LDC R20, c[0x0][0x600] ;  /* 0x00018000ff147b82 */ /* 0x000e220000000800 */
[-CC-:B-1----:R-:W-:Y:S02]  /*8020*/  SHF.R.U64 R14, R16, R24.reuse, R7.reuse ;  /* 0x00000018100e7219 */ /* 0x182fe40000001207 */
[----:B------:R-:W-:-:S05]  /*8030*/  SHF.R.U32.HI R7, RZ, R24, R7 ;  /* 0x00000018ff077219 */ /* 0x000fca0000011607 */
[----:B------:R-:W1:Y:S01]  /*8040*/  LDC R27, c[0x0][0x648] ;  /* 0x00019200ff1b7b82 */ /* 0x000e620000000800 */
[-CC-:B--2---:R-:W-:Y:S02]  /*8050*/  SHF.R.U64 R18, R14, R26.reuse, R7.reuse ;  /* 0x0000001a0e127219 */ /* 0x184fe40000001207 */
[-C--:B------:R-:W-:Y:S02]  /*8060*/  SHF.L.U32 R11, R11, R26.reuse, RZ ;  /* 0x0000001a0b0b7219 */ /* 0x080fe400000006ff */
[-C--:B------:R-:W-:Y:S01]  /*8070*/  SHF.R.U32.HI R7, RZ, R26.reuse, R7 ;  /* 0x0000001aff077219 */ /* 0x080fe20000011607 */
[----:B------:R-:W-:Y:S01]  /*8080*/  IMAD.MOV.U32 R6, RZ, RZ, R18 ;  /* 0x000000ffff067224 */ /* 0x000fe200078e0012 */
[----:B------:R-:W-:Y:S01]  /*8090*/  SHF.L.U32 R30, R13, R26, RZ ;  /* 0x0000001a0d1e7219 */ /* 0x000fe200000006ff */
[----:B------:R-:W2:Y:S01]  /*80a0*/  LDC R31, c[0x0][0x638] ;  /* 0x00018e00ff1f7b82 */ /* 0x000ea20000000800 */
[----:B------:R-:W-:-:S07]  /*80b0*/  LOP3.LUT R25, RZ, R11, RZ, 0x33, !PT ;  /* 0x0000000bff197212 */ /* 0x000fce00078e33ff */
[----:B------:R-:W0:Y:S01]  /*80c0*/  LDC R32, c[0x0][0x610] ;  /* 0x00018400ff207b82 */ /* 0x000e220000000800 */
[----:B----4-:R-:W-:Y:S05]  /*80d0*/  @!P1 BRA `(.L_x_170) ;  /* 0x0000000000289947 */ /* 0x010fea0003800000 */
[----:B------:R-:W4:Y:S02]  /*80e0*/  LDC R13, c[0x0][0x64c] ;  /* 0x00019300ff0d7b82 */ /* 0x000f240000000800 */
[----:B----4-:R-:W-:-:S05]  /*80f0*/  IADD3 R13, P1, R18, R13, RZ ;  /* 0x0000000d120d7210 */ /* 0x010fca0007f3e0ff */
[----:B------:R-:W-:-:S04]  /*8100*/  IMAD.X R15, RZ, RZ, R7, P1 ;  /* 0x000000ffff0f7224 */ /* 0x000fc800008e0607 */
[----:B------:R-:W-:-:S04]  /*8110*/  IMAD.WIDE.U32 R6, R15, R28, RZ ;  /* 0x0000001c0f067225 */ /* 0x000fc800078e00ff */
[----:B---3--:R-:W-:-:S04]  /*8120*/  IMAD.WIDE.U32 R10, P1, R13, R29, R6 ;  /* 0x0000001d0d0a7225 */ /* 0x008fc80007820006 */
[----:B------:R-:W-:-:S04]  /*8130*/  IMAD.WIDE.U32 R6, R13, R28, RZ ;  /* 0x0000001c0d067225 */ /* 0x000fc800078e00ff */
[----:B------:R-:W-:Y:S01]  /*8140*/  IMAD.X R13, RZ, RZ, RZ, P1 ;  /* 0x000000ffff0d7224 */ /* 0x000fe200008e06ff */
[----:B------:R-:W-:Y:S01]  /*8150*/  IADD3 RZ, P1, R7, R10, RZ ;  /* 0x0000000a07ff7210 */ /* 0x000fe20007f3e0ff */
[----:B------:R-:W-:-:S04]  /*8160*/  IMAD.MOV.U32 R12, RZ, RZ, R11 ;  /* 0x000000ffff0c7224 */ /* 0x000fc800078e000b */
[----:B------:R-:W-:-:S08]  /*8170*/  IMAD.WIDE.U32.X R6, R15, R29, R12, P1 ;  /* 0x0000001d0f067225 */ /* 0x000fd000008e040c */
.L_x_170:
[----:B-1----:R-:W-:Y:S01]  /*8180*/  SHF.R.U64 R6, R6, R27, R7 ;  /* 0x0000001b06067219 */ /* 0x002fe20000001207 */
[----:B0-----:R-:W-:Y:S01]  /*8190*/  VIADD R13, R20, 0xffffffff ;  /* 0xffffffff140d7836 */ /* 0x001fe20000000000 */
[----:B------:R-:W-:Y:S01]  /*81a0*/  LOP3.LUT R11, R14, R25, RZ, 0xc0, !PT ;  /* 0x000000190e0b7212 */ /* 0x000fe200078ec0ff */
[----:B------:R-:W-:Y:S02]  /*81b0*/  IMAD.MOV R19, RZ, RZ, -R19 ;  /* 0x000000ffff137224 */ /* 0x000fe400078e0a13 */
[----:B------:R-:W-:Y:S02]  /*81c0*/  IMAD.MOV R7, RZ, RZ, -R6 ;  /* 0x000000ffff077224 */ /* 0x000fe400078e0a06 */
[----:B------:R-:W-:Y:S01]  /*81d0*/  IMAD R30, R30, R6, R11 ;  /* 0x000000061e1e7224 */ /* 0x000fe200078e020b */
[----:B------:R-:W-:Y:S01]  /*81e0*/  LOP3.LUT R11, R16, R13, RZ, 0xc0, !PT ;  /* 0x0000000d100b7212 */ /* 0x000fe200078ec0ff */
[----:B---3--:R-:W-:Y:S02]  /*81f0*/  @P4 IMAD R23, R21, R19, R22 ;  /* 0x0000001315174224 */ /* 0x008fe400078e0216 */
[----:B--2---:R-:W-:-:S02]  /*8200*/  IMAD R6, R7, R31, R18 ;  /* 0x0000001f07067224 */ /* 0x004fc400078e0212 */
[----:B------:R-:W-:Y:S02]  /*8210*/  IMAD R30, R30, R32, R23 ;  /* 0x000000201e1e7224 */ /* 0x000fe400078e0217 */
[----:B------:R-:W-:Y:S02]  /*8220*/  IMAD R11, R6, R20, R11 ;  /* 0x00000014060b7224 */ /* 0x000fe400078e020b */
[----:B------:R-:W-:Y:S02]  /*8230*/  IMAD.MOV.U32 R7, RZ, RZ, 0x1 ;  /* 0x00000001ff077424 */ /* 0x000fe400078e00ff */
[----:B------:R-:W-:Y:S01]  /*8240*/  IMAD.MOV.U32 R6, RZ, RZ, R17 ;  /* 0x000000ffff067224 */ /* 0x000fe200078e0011 */
[----:B------:R-:W-:Y:S02]  /*8250*/  SEL R10, R11, R30, !P4 ;  /* 0x0000001e0b0a7207 */ /* 0x000fe40006000000 */
[----:B------:R-:W-:-:S07]  /*8260*/  SEL R30, R30, R11, !P4 ;  /* 0x0000000b1e1e7207 */ /* 0x000fce0006000000 */
.L_x_168:
[----:B------:R-:W-:Y:S01]  /*8270*/  LOP3.LUT P1, RZ, R7, 0xff, RZ, 0xc0, !PT ;  /* 0x000000ff07ff7812 */ /* 0x000fe2000782c0ff */
[----:B------:R-:W-:-:S12]  /*8280*/  IMAD.MOV.U32 R7, RZ, RZ, R30 ;  /* 0x000000ffff077224 */ /* 0x000fd800078e001e */
[----:B------:R-:W-:Y:S05]  /*8290*/  @P1 BRA `(.L_x_171) ;  /* 0xffffff8c00b41947 */ /* 0x000fea000383ffff */
[----:B------:R-:W-:Y:S05]  /*82a0*/  EXIT ;  /* 0x000000000000794d */ /* 0x000fea0003800000 */
.L_x_7:
[----:B0-----:R-:W-:Y:S01]  /*82b0*/  ULDC.64 UR4, c[0x0][0x650] ;  /* 0x0001940000047ab9 */ /* 0x001fe20000000a00 */
        /* <DEDUP_REMOVED lines=25> */
.L_x_173:
[----:B------:R-:W0:Y:S01]  /*8450*/  LDC.64 R28, c[0x0][0x640] ;  /* 0x00019000ff1c7b82 */ /* 0x000e220000000a00 */
[-CC-:B------:R-:W-:Y:S01]  /*8460*/  SHF.R.U64 R21, R16, R10.reuse, R17.reuse ;  /* 0x0000000a10157219 */ /* 0x180fe20000001211 */
[----:B------:R-:W-:Y:S01]  /*8470*/  IMAD.MOV.U32 R27, RZ, RZ, 0x1 ;  /* 0x00000001ff1b7424 */ /* 0x000fe200078e00ff */
[----:B------:R-:W-:Y:S02]  /*8480*/  SHF.R.U32.HI R5, RZ, R10, R17 ;  /* 0x0000000aff057219 */ /* 0x000fe40000011611 */
[----:B------:R-:W-:-:S03]  /*8490*/  IADD3 R7, P0, RZ, -R21, RZ ;  /* 0x80000015ff077210 */ /* 0x000fc60007f1e0ff */
[----:B------:R-:W1:Y:S02]  /*84a0*/  LDC R14, c[0x0][0x618] ;  /* 0x00018600ff0e7b82 */ /* 0x000e640000000800 */
[----:B------:R-:W-:Y:S02]  /*84b0*/  IMAD.X R5, RZ, RZ, ~R5, P0 ;  /* 0x000000ffff057224 */ /* 0x000fe400000e0e05 */
[----:B------:R-:W-:-:S04]  /*84c0*/  IMAD.WIDE.U32 R12, R7, R24, R2 ;  /* 0x00000018070c7225 */ /* 0x000fc800078e0002 */
[----:B------:R-:W2:Y:S01]  /*84d0*/  LDC R16, c[0x0][0x608] ;  /* 0x00018200ff107b82 */ /* 0x000ea20000000800 */
[----:B------:R-:W-:-:S04]  /*84e0*/  IMAD R10, R5, R24, RZ ;  /* 0x00000018050a7224 */ /* 0x000fc800078e02ff */
[----:B------:R-:W-:Y:S02]  /*84f0*/  IMAD R5, R7, R25, R10 ;  /* 0x0000001907057224 */ /* 0x000fe400078e020a */
[----:B------:R-:W-:Y:S01]  /*8500*/  IMAD.MOV.U32 R7, RZ, RZ, -0x1 ;  /* 0xffffffffff077424 */ /* 0x000fe200078e00ff */
[----:B------:R-:W3:Y:S01]  /*8510*/  LDC R26, c[0x0][0x658] ;  /* 0x00019600ff1a7b82 */ /* 0x000ee20000000800 */
[----:B------:R-:W-:Y:S01]  /*8520*/  IMAD.IADD R5, R13, 0x1, R5 ;  /* 0x000000010d057824 */ /* 0x000fe200078e0205 */
[----:B0-----:R-:W-:-:S04]  /*8530*/  ISETP.NE.U32.AND P0, PT, R28, RZ, PT ;  /* 0x000000ff1c00720c */ /* 0x001fc80003f05070 */
        /* <DEDUP_REMOVED lines=8> */
[-CC-:B---3--:R-:W-:Y:S02]  /*85c0*/  SHF.R.U64 R24, R22, R26.reuse, R5.reuse ;  /* 0x0000001a16187219 */ /* 0x188fe40000001205 */
[-C--:B------:R-:W-:Y:S02]  /*85d0*/  SHF.L.U32 R7, R7, R26.reuse, RZ ;  /* 0x0000001a07077219 */ /* 0x080fe400000006ff */
[----:B------:R-:W-:Y:S01]  /*85e0*/  SHF.R.U32.HI R13, RZ, R26, R5 ;  /* 0x0000001aff0d7219 */ /* 0x000fe20000011605 */
[----:B------:R-:W-:Y:S01]  /*85f0*/  IMAD.MOV.U32 R12, RZ, RZ, R24 ;  /* 0x000000ffff0c7224 */ /* 0x000fe200078e0018 */
[----:B------:R-:W-:Y:S01]  /*8600*/  LOP3.LUT R31, RZ, R7, RZ, 0x33, !PT ;  /* 0x00000007ff1f7212 */ /* 0x000fe200078e33ff */
[----:B------:R-:W3:Y:S01]  /*8610*/  LDC R30, c[0x0][0x610] ;  /* 0x00018400ff1e7b82 */ /* 0x000ee20000000800 */
[----:B------:R-:W-:Y:S05]  /*8620*/  @!P0 BRA `(.L_x_174) ;  /* 0x0000000000288947 */ /* 0x000fea0003800000 */
        /* <DEDUP_REMOVED lines=10> */
.L_x_174:
[----:B-1----:R-:W-:Y:S01]  /*86d0*/  SHF.R.U64 R10, R12, R10, R13 ;  /* 0x0000000a0c0a7219 */ /* 0x002fe2000000120d */
[----:B0-----:R-:W-:Y:S01]  /*86e0*/  VIADD R9, R23, 0xffffffff ;  /* 0xffffffff17097836 */ /* 0x001fe20000000000 */
[----:B------:R-:W-:Y:S01]  /*86f0*/  SHF.L.U32 R27, R27, R26, RZ ;  /* 0x0000001a1b1b7219 */ /* 0x000fe200000006ff */
[----:B------:R-:W-:Y:S01]  /*8700*/  @P4 IMAD R11, R19, R20, R8 ;  /* 0x00000014130b4224 */ /* 0x000fe200078e0208 */
[----:B------:R-:W-:Y:S01]  /*8710*/  LOP3.LUT R5, R22, R31, RZ, 0xc0, !PT ;  /* 0x0000001f16057212 */ /* 0x000fe200078ec0ff */
[----:B------:R-:W-:Y:S01]  /*8720*/  IMAD.MOV R7, RZ, RZ, -R10 ;  /* 0x000000ffff077224 */ /* 0x000fe200078e0a0a */
[----:B------:R-:W-:Y:S01]  /*8730*/  LOP3.LUT R18, R18, R9, RZ, 0xc0, !PT ;  /* 0x0000000912127212 */ /* 0x000fe200078ec0ff */
[----:B------:R-:W-:Y:S02]  /*8740*/  IMAD.MOV.U32 R16, RZ, RZ, R21 ;  /* 0x000000ffff107224 */ /* 0x000fe400078e0015 */
[----:B------:R-:W-:Y:S02]  /*8750*/  IMAD R10, R27, R10, R5 ;  /* 0x0000000a1b0a7224 */ /* 0x000fe400078e0205 */
[----:B--2---:R-:W-:-:S02]  /*8760*/  IMAD R5, R7, R25, R24 ;  /* 0x0000001907057224 */ /* 0x004fc400078e0218 */
[----:B------:R-:W-:Y:S02]  /*8770*/  IMAD.MOV.U32 R7, RZ, RZ, 0x1 ;  /* 0x00000001ff077424 */ /* 0x000fe400078e00ff */
[----:B---3--:R-:W-:Y:S02]  /*8780*/  IMAD R11, R10, R30, R11 ;  /* 0x0000001e0a0b7224 */ /* 0x008fe400078e020b */
[----:B------:R-:W-:Y:S01]  /*8790*/  IMAD R18, R5, R23, R18 ;  /* 0x0000001705127224 */ /* 0x000fe200078e0212 */
[----:B------:R-:W-:-:S04]  /*87a0*/  PRMT R5, R7, 0x7610, R5 ;  /* 0x0000761007057816 */ /* 0x000fc80000000005 */
[----:B------:R-:W-:Y:S02]  /*87b0*/  SEL R7, R18, R11, !P4 ;  /* 0x0000000b12077207 */ /* 0x000fe40006000000 */
[----:B------:R-:W-:-:S07]  /*87c0*/  SEL R18, R11, R18, !P4 ;  /* 0x000000120b127207 */ /* 0x000fce0006000000 */
.L_x_172:
[----:B------:R-:W-:-:S08]  /*87d0*/  NOP ;  /* 0x0000000000007918 */ /* 0x000fd00000000000 */
[----:B------:R-:W0:-:S00]  /*87e0*/  USETMAXREG.DEALLOC.CTAPOOL 0x28 ;  /* 0x00000028000079c8 */ /* 0x000e0000080e0500 */
[----:B0-----:R-:W-:-:S13]  /*87f0*/  ISETP.NE.AND P0, PT, R6, RZ, PT ;  /* 0x000000ff0600720c */ /* 0x001fda0003f05270 */
[----:B------:R-:W-:Y:S05]  /*8800*/  @P0 EXIT ;  /* 0x000000000000094d */ /* 0x000fea0003800000 */
[----:B------:R-:W-:Y:S01]  /*8810*/  LOP3.LUT P0, RZ, R5, 0xff, RZ, 0xc0, !PT ;  /* 0x000000ff05ff7812 */ /* 0x000fe2000780c0ff */
[----:B------:R-:W-:Y:S02]  /*8820*/  IMAD.MOV.U32 R5, RZ, RZ, 0x1 ;  /* 0x00000001ff057424 */ /* 0x000fe400078e00ff */
[----:B------:R-:W-:-:S10]  /*8830*/  IMAD.MOV.U32 R17, RZ, RZ, RZ ;  /* 0x000000ffff117224 */ /* 0x000fd400078e00ff */
[----:B------:R-:W-:Y:S05]  /*8840*/  @!P0 BRA `(.L_x_175) ;  /* 0x0000000c00348947 */ /* 0x000fea0003800000 */
[----:B------:R-:W0:Y:S01]  /*8850*/  LDC R5, c[0x0][0x28c] ;  /* 0x0000a300ff057b82 */ /* 0x000e220000000800 */
[----:B------:R-:W-:Y:S01]  /*8860*/  ULDC UR5, c[0x0][0x658] ;  /* 0x0001960000057ab9 */ /* 0x000fe20000000800 */
[----:B------:R-:W-:Y:S01]  /*8870*/  UMOV UR7, 0xffffffff ;  /* 0xffffffff00077882 */ /* 0x000fe20000000000 */
[----:B------:R-:W-:Y:S01]  /*8880*/  ULDC UR6, c[0x0][0xc] ;  /* 0x0000030000067ab9 */ /* 0x000fe20000000800 */
[----:B------:R-:W-:Y:S01]  /*8890*/  USHF.L.U32 UR8, UR7, UR5, URZ ;  /* 0x0000000507087299 */ /* 0x000fe2000800063f */
[----:B------:R-:W-:Y:S01]  /*88a0*/  BSSY B0, `(.L_x_175) ;  /* 0x00000c7000007945 */ /* 0x000fe20003800000 */
[----:B------:R-:W-:Y:S01]  /*88b0*/  UMOV UR9, 0x1 ;  /* 0x0000000100097882 */ /* 0x000fe20000000000 */
[----:B------:R-:W-:Y:S01]  /*88c0*/  ULDC UR7, c[0x0][0x10] ;  /* 0x0000040000077ab9 */ /* 0x000fe20000000800 */
[----:B------:R-:W1:Y:S01]  /*88d0*/  S2UR UR10, SR_CgaCtaId ;  /* 0x00000000000a79c3 */ /* 0x000e620000008800 */
[----:B------:R-:W-:Y:S01]  /*88e0*/  UIMAD.WIDE.U32 UR6, UR6, UR7, URZ ;  /* 0x00000007060672a5 */ /* 0x000fe2000f8e003f */
[----:B------:R-:W-:Y:S01]  /*88f0*/  IMAD.MOV.U32 R14, RZ, RZ, 0x1 ;  /* 0x00000001ff0e7424 */ /* 0x000fe200078e00ff */
[----:B------:R-:W-:Y:S01]  /*8900*/  USHF.L.U32 UR18, UR9, UR5, URZ ;  /* 0x0000000509127299 */ /* 0x000fe2000800063f */
[----:B------:R-:W-:Y:S01]  /*8910*/  LOP3.LUT R15, R4, 0x2, RZ, 0xfc, !PT ;  /* 0x00000002040f7812 */ /* 0x000fe200078efcff */
[----:B------:R-:W-:Y:S01]  /*8920*/  IMAD.MOV.U32 R17, RZ, RZ, RZ ;  /* 0x000000ffff117224 */ /* 0x000fe200078e00ff */
[----:B------:R-:W-:Y:S01]  /*8930*/  ULDC UR5, c[0x0][0x14] ;  /* 0x0000050000057ab9 */ /* 0x000fe20000000800 */
[----:B------:R-:W-:Y:S01]  /*8940*/  ULDC UR4, c[0x0][0x600] ;  /* 0x0001800000047ab9 */ /* 0x000fe20000000800 */
[----:B------:R-:W-:-:S02]  /*8950*/  UIMAD.WIDE.U32 UR22, UR6, UR5, URZ ;  /* 0x00000005061672a5 */ /* 0x000fc4000f8e003f */
[----:B------:R-:W-:Y:S02]  /*8960*/  UIMAD UR13, UR7, UR5, URZ ;  /* 0x00000005070d72a4 */ /* 0x000fe4000f8e023f */
[----:B------:R-:W-:Y:S02]  /*8970*/  UIADD3 UR4, UR4, -0x1, URZ ;  /* 0xffffffff04047890 */ /* 0x000fe4000fffe03f */
[----:B------:R-:W-:Y:S01]  /*8980*/  ULOP3.LUT UR17, URZ, UR8, URZ, 0x33, !UPT ;  /* 0x000000083f117292 */ /* 0x000fe2000f8e333f */
[----:B0-----:R-:W-:Y:S01]  /*8990*/  VIADD R5, R5, 0x7f ;  /* 0x0000007f05057836 */ /* 0x001fe20000000000 */
[----:B------:R-:W-:Y:S01]  /*89a0*/  UIADD3 UR13, UR23, UR13, URZ ;  /* 0x0000000d170d7290 */ /* 0x000fe2000fffe03f */
[----:B------:R-:W-:-:S03]  /*89b0*/  ULDC.64 UR24, c[0x0][0x198] ;  /* 0x0000660000187ab9 */ /* 0x000fc60000000a00 */
[----:B------:R-:W-:Y:S01]  /*89c0*/  SHF.R.S32.HI R6, RZ, 0x1f, R5 ;  /* 0x0000001fff067819 */ /* 0x000fe20000011405 */
[----:B-1----:R-:W-:-:S03]  /*89d0*/  IMAD.U32 R11, RZ, RZ, UR10 ;  /* 0x0000000aff0b7e24 */ /* 0x002fc6000f8e00ff */
[----:B------:R-:W-:Y:S01]  /*89e0*/  LEA.HI R6, R6, R5, RZ, 0x7 ;  /* 0x0000000506067211 */ /* 0x000fe200078f38ff */
[----:B------:R-:W-:-:S03]  /*89f0*/  IMAD.MOV.U32 R5, RZ, RZ, 0x1 ;  /* 0x00000001ff057424 */ /* 0x000fc600078e00ff */
[----:B------:R-:W-:-:S05]  /*8a00*/  SHF.R.S32.HI R10, RZ, 0x7, R6 ;  /* 0x00000007ff0a7819 */ /* 0x000fca0000011406 */
[----:B------:R-:W-:-:S07]  /*8a10*/  VIADD R12, R10, 0x1 ;  /* 0x000000010a0c7836 */ /* 0x000fce0000000000 */
.L_x_186:
[----:B------:R-:W-:-:S03]  /*8a20*/  UMOV UR5, 0xffffffff ;  /* 0xffffffff00057882 */ /* 0x000fc60000000000 */
[----:B------:R-:W-:Y:S05]  /*8a30*/  BRA.DIV UR5, `(.L_x_176) ;  /* 0x0000000e05cc7947 */ /* 0x000fea000b800000 */
[----:B------:R-:W-:-:S13]  /*8a40*/  ELECT P0, URZ, PT ;  /* 0x00000000003f782f */ /* 0x000fda0003800000 */
.L_x_198:
[----:B------:R-:W0:Y:S01]  /*8a50*/  LDC R6, c[0x0][0x28c] ;  /* 0x0000a300ff067b82 */ /* 0x000e220000000800 */
[----:B------:R-:W-:Y:S01]  /*8a60*/  BSSY B1, `(.L_x_177) ;  /* 0x000003a000017945 */ /* 0x000fe20003800000 */
[----:B0-----:R-:W-:-:S13]  /*8a70*/  ISETP.LT.OR P0, PT, R6, 0x1, !P0 ;  /* 0x000000010600780c */ /* 0x001fda0004701670 */
[----:B------:R-:W-:Y:S05]  /*8a80*/  @P0 BRA `(.L_x_178) ;  /* 0x0000000000dc0947 */ /* 0x000fea0003800000 */
[----:B------:R-:W-:Y:S02]  /*8a90*/  IMAD R18, R18, 0x2, R11 ;  /* 0x0000000212127824 */ /* 0x000fe400078e020b */
[----:B------:R-:W-:Y:S02]  /*8aa0*/  IMAD.SHL.U32 R20, R7, 0x40, RZ ;  /* 0x0000004007147824 */ /* 0x000fe400078e00ff */
[----:B------:R-:W-:Y:S02]  /*8ab0*/  IMAD.MOV.U32 R22, RZ, RZ, RZ ;  /* 0x000000ffff167224 */ /* 0x000fe400078e00ff */
[----:B------:R-:W-:Y:S02]  /*8ac0*/  IMAD.MOV.U32 R6, RZ, RZ, R12 ;  /* 0x000000ffff067224 */ /* 0x000fe400078e000c */
[----:B------:R-:W-:Y:S02]  /*8ad0*/  IMAD.MOV.U32 R7, RZ, RZ, R5 ;  /* 0x000000ffff077224 */ /* 0x000fe400078e0005 */
[----:B------:R-:W-:-:S02]  /*8ae0*/  IMAD.MOV.U32 R8, RZ, RZ, R17 ;  /* 0x000000ffff087224 */ /* 0x000fc400078e0011 */
[----:B------:R-:W-:-:S07]  /*8af0*/  IMAD.SHL.U32 R19, R18, 0x80, RZ ;  /* 0x0000008012137824 */ /* 0x000fce00078e00ff */
.L_x_181:
[----:B------:R-:W0:Y:S01]  /*8b00*/  S2UR UR5, SR_CgaCtaId ;  /* 0x00000000000579c3 */ /* 0x000e220000008800 */
[----:B------:R-:W-:Y:S02]  /*8b10*/  MOV R18, 0x400 ;  /* 0x0000040000127802 */ /* 0x000fe40000000f00 */
[----:B------:R-:W-:Y:S02]  /*8b20*/  SHF.L.U32 R9, R7, 0x1f, RZ ;  /* 0x0000001f07097819 */ /* 0x000fe400000006ff */
[----:B------:R-:W-:-:S13]  /*8b30*/  LOP3.LUT P1, RZ, R0, 0x7f, RZ, 0xc0, !PT ;  /* 0x0000007f00ff7812 */ /* 0x000fda000782c0ff */
[----:B------:R-:W1:Y:S01]  /*8b40*/  @!P1 LDC R13, c[0x0][0x500] ;  /* 0x00014000ff0d9b82 */ /* 0x000e620000000800 */
[----:B0-----:R-:W-:-:S05]  /*8b50*/  IMAD.U32 R11, RZ, RZ, UR5 ;  /* 0x00000005ff0b7e24 */ /* 0x001fca000f8e00ff */
[----:B------:R-:W-:-:S05]  /*8b60*/  LEA R21, R11, R18, 0x18 ;  /* 0x000000120b157211 */ /* 0x000fca00078ec0ff */
[----:B------:R-:W-:-:S04]  /*8b70*/  IMAD R18, R8, 0x8, R21 ;  /* 0x0000000808127824 */ /* 0x000fc800078e0215 */
[----:B------:R-:W0:Y:S02]  /*8b80*/  SYNCS.PHASECHK.TRANS64.TRYWAIT P0, [R18+URZ+0x28], R9 ;  /* 0x00002809120075a7 */ /* 0x000e24000800017f */
[----:B01----:R-:W-:Y:S05]  /*8b90*/  @!P0 BRA `(.L_x_179) ;  /* 0x0000000c00948947 */ /* 0x003fea0003800000 */
.L_x_199:
[----:B0-----:R-:W-:Y:S01]  /*8ba0*/  PRMT R9, R15, 0x9910, RZ ;  /* 0x000099100f097816 */ /* 0x001fe200000000ff */
[----:B------:R0:W-:Y:S03]  /*8bb0*/  @!P1 SYNCS.ARRIVE.TRANS64 RZ, [R18+URZ], R13 ;  /* 0x0000000d12ff99a7 */ /* 0x0001e6000800003f */
[----:B------:R-:W-:-:S13]  /*8bc0*/  ISETP.NE.AND P0, PT, R9, 0x2, PT ;  /* 0x000000020900780c */ /* 0x000fda0003f05270 */
[----:B0-----:R-:W-:Y:S05]  /*8bd0*/  @P0 BRA `(.L_x_180) ;  /* 0x0000000000040947 */ /* 0x001fea0003800000 */
[----:B------:R-:W-:Y:S01]  /*8be0*/  BPT.TRAP 0x1 ;  /* 0x000000040000795c */ /* 0x000fe20000300000 */
.L_x_180:
[----:B------:R-:W-:Y:S01]  /*8bf0*/  IMAD R9, R8, 0x2, R11 ;  /* 0x0000000208097824 */ /* 0x000fe200078e020b */
[----:B------:R-:W-:Y:S01]  /*8c00*/  R2UR UR9, R18 ;  /* 0x00000000120972ca */ /* 0x000fe200000e0000 */
[----:B------:R-:W-:Y:S01]  /*8c10*/  VIADD R6, R6, 0xffffffff ;  /* 0xffffffff06067836 */ /* 0x000fe20000000000 */
[----:B------:R-:W-:Y:S01]  /*8c20*/  UIADD3 UR6, UP0, UR24, 0xf0, URZ ;  /* 0x000000f018067890 */ /* 0x000fe2000ff1e03f */
[--C-:B------:R-:W-:Y:S01]  /*8c30*/  IMAD.U32 R9, R9, 0x4000, R21.reuse ;  /* 0x0000400009097824 */ /* 0x100fe200078e0015 */
[----:B------:R-:W-:Y:S01]  /*8c40*/  R2UR UR11, R19 ;  /* 0x00000000130b72ca */ /* 0x000fe200000e0000 */
[----:B------:R-:W-:Y:S01]  /*8c50*/  IMAD R21, R8, 0x2000, R21 ;  /* 0x0000200008157824 */ /* 0x000fe200078e0215 */
[----:B------:R-:W-:Y:S01]  /*8c60*/  R2UR UR10, R22 ;  /* 0x00000000160a72ca */ /* 0x000fe200000e0000 */
[----:B------:R-:W-:Y:S01]  /*8c70*/  UIADD3 UR26, UP1, UR24, 0x1f0, URZ ;  /* 0x000001f0181a7890 */ /* 0x000fe2000ff3e03f */
[----:B------:R-:W-:Y:S01]  /*8c80*/  R2UR UR5, R9 ;  /* 0x00000000090572ca */ /* 0x000fe200000e0000 */
[----:B------:R-:W-:Y:S01]  /*8c90*/  UIADD3.X UR7, URZ, UR25, URZ, UP0, !UPT ;  /* 0x000000193f077290 */ /* 0x000fe200087fe43f */
[----:B------:R-:W-:Y:S01]  /*8ca0*/  R2UR UR8, R21 ;  /* 0x00000000150872ca */ /* 0x000fe200000e0000 */
[----:B------:R-:W-:Y:S01]  /*8cb0*/  VIADD R8, R8, 0x1 ;  /* 0x0000000108087836 */ /* 0x000fe20000000000 */
[----:B------:R-:W-:Y:S01]  /*8cc0*/  R2UR UR12, R16 ;  /* 0x00000000100c72ca */ /* 0x000fe200000e0000 */
[----:B------:R-:W-:Y:S01]  /*8cd0*/  UIADD3.X UR27, URZ, UR25, URZ, UP1, !UPT ;  /* 0x000000193f1b7290 */ /* 0x000fe20008ffe43f */
[----:B------:R-:W-:Y:S01]  /*8ce0*/  R2UR UR19, R20 ;  /* 0x00000000141372ca */ /* 0x000fe200000e0000 */
[----:B------:R-:W-:Y:S01]  /*8cf0*/  UMOV UR20, 0x30000 ;  /* 0x0003000000147882 */ /* 0x000fe20000000000 */
[----:B------:R-:W-:Y:S01]  /*8d00*/  ISETP.GT.AND P1, PT, R6, 0x1, PT ;  /* 0x000000010600780c */ /* 0x000fe20003f24270 */
[----:B------:R-:W-:Y:S01]  /*8d10*/  UMOV UR14, 0x0 ;  /* 0x00000000000e7882 */ /* 0x000fe20000000000 */
[----:B------:R-:W-:Y:S01]  /*8d20*/  UMOV UR15, 0x10000000 ;  /* 0x10000000000f7882 */ /* 0x000fe20000000000 */
[----:B------:R-:W-:Y:S01]  /*8d30*/  ISETP.NE.AND P0, PT, R8, 0x5, PT ;  /* 0x000000050800780c */ /* 0x000fe20003f05270 */
[----:B------:R-:W-:Y:S01]  /*8d40*/  VIADD R22, R22, 0x80 ;  /* 0x0000008016167836 */ /* 0x000fe20000000000 */
[----:B------:R-:W-:-:S02]  /*8d50*/  UIADD3 UR5, UR5, 0x100, URZ ;  /* 0x0000010005057890 */ /* 0x000fc4000fffe03f */
[----:B------:R-:W-:Y:S01]  /*8d60*/  UIADD3 UR16, UR8, 0x28100, URZ ;  /* 0x0002810008107890 */ /* 0x000fe2000fffe03f */
[----:B------:R-:W-:Y:S02]  /*8d70*/  SEL R18, RZ, 0x1, P0 ;  /* 0x00000001ff127807 */ /* 0x000fe40000000000 */
[----:B------:R-:W-:Y:S02]  /*8d80*/  SEL R8, R8, RZ, P0 ;  /* 0x000000ff08087207 */ /* 0x000fe40000000000 */
[----:B------:R-:W-:Y:S01]  /*8d90*/  UMOV UR8, UR5 ;  /* 0x0000000500087c82 */ /* 0x000fe20008000000 */
[----:B------:R-:W-:Y:S01]  /*8da0*/  LOP3.LUT R7, R7, R18, RZ, 0x3c, !PT ;  /* 0x0000001207077212 */ /* 0x000fe200078e3cff */
[----:B------:R0:W-:Y:S02]  /*8db0*/  UTMALDG.3D.MULTICAST [UR8], [UR6], UR20, desc[UR14] ;  /* 0x00000e08060073b4 */ /* 0x0001e40008011814 */
[----:B0-----:R-:W-:Y:S01]  /*8dc0*/  UMOV UR8, UR16 ;  /* 0x0000001000087c82 */ /* 0x001fe20008000000 */
[----:B------:R-:W-:-:S02]  /*8dd0*/  UMOV UR11, UR19 ;  /* 0x00000013000b7c82 */ /* 0x000fc40008000000 */
[----:B------:R0:W-:Y:S02]  /*8de0*/  UTMALDG.3D [UR8], [UR26], desc[UR14] ;  /* 0x00000e081a0075b4 */ /* 0x0001e40008011000 */
[----:B0-----:R-:W-:Y:S05]  /*8df0*/  @P1 BRA `(.L_x_181) ;  /* 0xfffffffc00401947 */ /* 0x001fea000383ffff */
.L_x_178:
[----:B------:R-:W-:Y:S05]  /*8e00*/  BSYNC B1 ;  /* 0x0000000000017941 */ /* 0x000fea0003800000 */
.L_x_177:
[----:B------:R-:W-:Y:S01]  /*8e10*/  LOP3.LUT P1, RZ, R14, 0xff, RZ, 0xc0, !PT ;  /* 0x000000ff0eff7812 */ /* 0x000fe2000782c0ff */
[C---:B------:R-:W-:Y:S01]  /*8e20*/  IMAD.IADD R17, R10.reuse, 0x1, R17 ;  /* 0x000000010a117824 */ /* 0x040fe200078e0211 */
[----:B------:R-:W-:Y:S01]  /*8e30*/  ULDC.64 UR6, c[0x0][0x650] ;  /* 0x0001940000067ab9 */ /* 0x000fe20000000a00 */
[C---:B------:R-:W-:Y:S01]  /*8e40*/  ISETP.GE.U32.AND P2, PT, R10.reuse, 0x5, PT ;  /* 0x000000050a00780c */ /* 0x040fe20003f46070 */
[----:B------:R-:W-:Y:S01]  /*8e50*/  BSSY B1, `(.L_x_182) ;  /* 0x0000069000017945 */ /* 0x000fe20003800000 */
[----:B------:R-:W-:Y:S01]  /*8e60*/  IMAD.MOV.U32 R18, RZ, RZ, -0x1 ;  /* 0xffffffffff127424 */ /* 0x000fe200078e00ff */
[----:B------:R-:W-:Y:S01]  /*8e70*/  ISETP.GT.U32.AND P0, PT, R17, 0x4, PT ;  /* 0x000000041100780c */ /* 0x000fe20003f04070 */
[----:B------:R-:W-:Y:S01]  /*8e80*/  IMAD.MOV.U32 R16, RZ, RZ, -0x1 ;  /* 0xffffffffff107424 */ /* 0x000fe200078e00ff */
[----:B------:R-:W-:Y:S02]  /*8e90*/  PRMT R14, RZ, 0x7610, R14 ;  /* 0x00007610ff0e7816 */ /* 0x000fe4000000000e */
[----:B------:R-:W-:-:S03]  /*8ea0*/  ISETP.LT.U32.AND P0, PT, R10, 0x5, P0 ;  /* 0x000000050a00780c */ /* 0x000fc60000701070 */
[----:B------:R-:W0:Y:S01]  /*8eb0*/  @P1 S2R R11, SR_CgaCtaId ;  /* 0x00000000000b1919 */ /* 0x000e220000008800 */
[----:B------:R-:W-:-:S04]  /*8ec0*/  @P1 MOV R6, 0x400 ;  /* 0x0000040000061802 */ /* 0x000fc80000000f00 */
[----:B0-----:R-:W-:Y:S01]  /*8ed0*/  @P1 LEA R8, R11, R6, 0x18 ;  /* 0x000000060b081211 */ /* 0x001fe200078ec0ff */
[----:B------:R-:W-:Y:S01]  /*8ee0*/  IMAD.WIDE.U32 R6, R17, -0x33333333, RZ ;  /* 0xcccccccd11067825 */ /* 0x000fe200078e00ff */
[----:B------:R-:W-:Y:S02]  /*8ef0*/  SEL R6, RZ, 0x1, !P0 ;  /* 0x00000001ff067807 */ /* 0x000fe40004000000 */
[----:B------:R0:W-:Y:S01]  /*8f00*/  @P1 SYNCS.ARRIVE.TRANS64.A1T0 RZ, [R8+URZ+0x68], RZ ;  /* 0x000068ff08ff19a7 */ /* 0x0001e2000810003f */
[----:B------:R-:W-:Y:S02]  /*8f10*/  IADD3 R2, P1, R2, UR22, RZ ;  /* 0x0000001602027c10 */ /* 0x000fe4000ff3e0ff */
[----:B------:R-:W-:Y:S02]  /*8f20*/  LOP3.LUT R5, R5, R6, RZ, 0x3c, !PT ;  /* 0x0000000605057212 */ /* 0x000fe400078e3cff */
[----:B------:R-:W-:Y:S02]  /*8f30*/  IADD3.X R3, R3, UR13, RZ, P1, !PT ;  /* 0x0000000d03037c10 */ /* 0x000fe40008ffe4ff */
[----:B------:R-:W-:-:S02]  /*8f40*/  ISETP.GE.U32.AND P0, PT, R2, UR6, PT ;  /* 0x0000000602007c0c */ /* 0x000fc4000bf06070 */
[----:B0-----:R-:W-:Y:S01]  /*8f50*/  SHF.R.U32.HI R8, RZ, 0x2, R7 ;  /* 0x00000002ff087819 */ /* 0x001fe20000011607 */
[----:B------:R-:W-:Y:S01]  /*8f60*/  IMAD.MOV.U32 R7, RZ, RZ, -0x1 ;  /* 0xffffffffff077424 */ /* 0x000fe200078e00ff */
[----:B------:R-:W-:Y:S02]  /*8f70*/  ISETP.GE.U32.AND.EX P0, PT, R3, UR7, PT, P0 ;  /* 0x0000000703007c0c */ /* 0x000fe4000bf06100 */
[----:B------:R-:W-:Y:S01]  /*8f80*/  @P2 LOP3.LUT R5, R5, 0x1, R8, 0x78, !PT ;  /* 0x0000000105052812 */ /* 0x000fe200078e7808 */
[----:B------:R-:W-:Y:S01]  /*8f90*/  IMAD R17, R8, -0x5, R17 ;  /* 0xfffffffb08117824 */ /* 0x000fe200078e0211 */
[----:B------:R-:W-:-:S09]  /*8fa0*/  PRMT R6, RZ, 0x7610, R6 ;  /* 0x00007610ff067816 */ /* 0x000fd20000000006 */
[----:B------:R-:W-:Y:S05]  /*8fb0*/  @P0 BRA `(.L_x_183) ;  /* 0x0000000400480947 */ /* 0x000fea0003800000 */
[----:B------:R-:W0:Y:S01]  /*8fc0*/  S2R R18, SR_CTAID.X ;  /* 0x0000000000127919 */ /* 0x000e220000002500 */
[----:B------:R-:W-:Y:S01]  /*8fd0*/  ULDC.64 UR6, c[0x0][0x628] ;  /* 0x00018a0000067ab9 */ /* 0x000fe20000000a00 */
[----:B------:R-:W1:Y:S01]  /*8fe0*/  LDC R19, c[0x0][0x144] ;  /* 0x00005100ff137b82 */ /* 0x000e620000000800 */
[----:B------:R-:W-:Y:S01]  /*8ff0*/  ISETP.NE.U32.AND P0, PT, RZ, UR6, PT ;  /* 0x00000006ff007c0c */ /* 0x000fe2000bf05070 */
[----:B------:R-:W2:Y:S01]  /*9000*/  S2R R13, SR_CTAID.Y ;  /* 0x00000000000d7919 */ /* 0x000ea20000002600 */
[----:B------:R-:W-:Y:S01]  /*9010*/  ULDC UR8, c[0x0][0x630] ;  /* 0x00018c0000087ab9 */ /* 0x000fe20000000800 */
[----:B------:R-:W-:Y:S01]  /*9020*/  ULDC UR9, c[0x0][0x150] ;  /* 0x0000540000097ab9 */ /* 0x000fe20000000800 */
[----:B------:R-:W-:Y:S01]  /*9030*/  ISETP.NE.AND.EX P0, PT, RZ, UR7, PT, P0 ;  /* 0x00000007ff007c0c */ /* 0x000fe2000bf05300 */
[----:B------:R-:W-:Y:S02]  /*9040*/  IMAD.MOV.U32 R6, RZ, RZ, R2 ;  /* 0x000000ffff067224 */ /* 0x000fe400078e0002 */
[----:B------:R-:W-:Y:S01]  /*9050*/  IMAD.MOV.U32 R7, RZ, RZ, R3 ;  /* 0x000000ffff077224 */ /* 0x000fe200078e0003 */
[----:B0-----:R-:W-:-:S09]  /*9060*/  I2FP.F32.U32 R20, R18 ;  /* 0x0000001200147245 */ /* 0x001fd20000201000 */
[----:B------:R-:W-:Y:S05]  /*9070*/  @!P0 BRA `(.L_x_184) ;  /* 0x0000000000288947 */ /* 0x000fea0003800000 */
[----:B------:R-:W-:Y:S02]  /*9080*/  ULDC UR5, c[0x0][0x634] ;  /* 0x00018d0000057ab9 */ /* 0x000fe40000000800 */
[----:B------:R-:W-:-:S05]  /*9090*/  IADD3 R7, P0, R2, UR5, RZ ;  /* 0x0000000502077c10 */ /* 0x000fca000ff1e0ff */
[----:B------:R-:W-:-:S04]  /*90a0*/  IMAD.X R21, RZ, RZ, R3, P0 ;  /* 0x000000ffff157224 */ /* 0x000fc800000e0603 */
[----:B------:R-:W-:-:S04]  /*90b0*/  IMAD.WIDE.U32 R8, R21, UR6, RZ ;  /* 0x0000000615087c25 */ /* 0x000fc8000f8e00ff */
[----:B------:R-:W-:-:S04]  /*90c0*/  IMAD.WIDE.U32 R8, P0, R7, UR7, R8 ;  /* 0x0000000707087c25 */ /* 0x000fc8000f800008 */
[----:B------:R-:W-:-:S04]  /*90d0*/  IMAD.WIDE.U32 R6, R7, UR6, RZ ;  /* 0x0000000607067c25 */ /* 0x000fc8000f8e00ff */
[----:B------:R-:W-:Y:S01]  /*90e0*/  IMAD.MOV.U32 R6, RZ, RZ, R9 ;  /* 0x000000ffff067224 */ /* 0x000fe200078e0009 */
[----:B------:R-:W-:Y:S01]  /*90f0*/  IADD3 RZ, P1, R7, R8, RZ ;  /* 0x0000000807ff7210 */ /* 0x000fe20007f3e0ff */
[----:B------:R-:W-:-:S04]  /*9100*/  IMAD.X R7, RZ, RZ, RZ, P0 ;  /* 0x000000ffff077224 */ /* 0x000fc800000e06ff */
[----:B------:R-:W-:-:S08]  /*9110*/  IMAD.WIDE.U32.X R6, R21, UR7, R6, P1 ;  /* 0x0000000715067c25 */ /* 0x000fd000088e0406 */
.L_x_184:
[----:B------:R-:W-:Y:S01]  /*9120*/  FMUL R20, R20, UR9 ;  /* 0x0000000914147c20 */ /* 0x000fe20008400000 */
[--C-:B------:R-:W-:Y:S01]  /*9130*/  SHF.R.U64 R16, R6, UR8, R7.reuse ;  /* 0x0000000806107c19 */ /* 0x100fe20008001207 */
[----:B------:R-:W-:Y:S01]  /*9140*/  ULDC.64 UR6, c[0x0][0x620] ;  /* 0x0001880000067ab9 */ /* 0x000fe20000000a00 */
[----:B------:R-:W-:Y:S01]  /*9150*/  SHF.R.U32.HI R6, RZ, UR8, R7 ;  /* 0x00000008ff067c19 */ /* 0x000fe20008011607 */
[----:B------:R-:W-:Y:S01]  /*9160*/  ULDC.64 UR8, c[0x0][0x640] ;  /* 0x0001900000087ab9 */ /* 0x000fe20000000a00 */
[----:B------:R-:W-:Y:S01]  /*9170*/  IADD3 R7, P0, RZ, -R16, RZ ;  /* 0x80000010ff077210 */ /* 0x000fe20007f1e0ff */
[----:B------:R-:W0:Y:S01]  /*9180*/  F2I.U32.TRUNC.NTZ R20, R20 ;  /* 0x0000001400147305 */ /* 0x000e22000020f000 */
[----:B------:R-:W3:Y:S01]  /*9190*/  LDC R22, c[0x0][0x148] ;  /* 0x00005200ff167b82 */ /* 0x000ee20000000800 */
[----:B------:R-:W-:Y:S02]  /*91a0*/  ULDC UR5, c[0x0][0x618] ;  /* 0x0001860000057ab9 */ /* 0x000fe40000000800 */
[----:B------:R-:W-:Y:S01]  /*91b0*/  IMAD.X R6, RZ, RZ, ~R6, P0 ;  /* 0x000000ffff067224 */ /* 0x000fe200000e0e06 */
[----:B------:R-:W-:-:S03]  /*91c0*/  ISETP.NE.U32.AND P0, PT, RZ, UR8, PT ;  /* 0x00000008ff007c0c */ /* 0x000fc6000bf05070 */
[----:B------:R-:W-:Y:S01]  /*91d0*/  IMAD R6, R6, UR6, RZ ;  /* 0x0000000606067c24 */ /* 0x000fe2000f8e02ff */
[----:B------:R-:W-:-:S03]  /*91e0*/  ISETP.NE.AND.EX P0, PT, RZ, UR9, PT, P0 ;  /* 0x00000009ff007c0c */ /* 0x000fc6000bf05300 */
[C---:B------:R-:W-:Y:S02]  /*91f0*/  IMAD R9, R7.reuse, UR7, R6 ;  /* 0x0000000707097c24 */ /* 0x040fe4000f8e0206 */
[----:B------:R-:W-:Y:S01]  /*9200*/  IMAD.WIDE.U32 R6, R7, UR6, R2 ;  /* 0x0000000607067c25 */ /* 0x000fe2000f8e0002 */
[----:B------:R-:W-:-:S03]  /*9210*/  ULDC UR6, c[0x0][0x154] ;  /* 0x0000550000067ab9 */ /* 0x000fc60000000800 */
[----:B0-----:R-:W-:Y:S02]  /*9220*/  IMAD.MOV R8, RZ, RZ, -R20 ;  /* 0x000000ffff087224 */ /* 0x001fe400078e0a14 */
[----:B------:R-:W-:Y:S02]  /*9230*/  IMAD.IADD R7, R7, 0x1, R9 ;  /* 0x0000000107077824 */ /* 0x000fe400078e0209 */
[----:B-1----:R-:W-:Y:S01]  /*9240*/  IMAD R18, R19, R8, R18 ;  /* 0x0000000813127224 */ /* 0x002fe200078e0212 */
[----:B--2---:R-:W-:Y:S02]  /*9250*/  I2FP.F32.U32 R8, R13 ;  /* 0x0000000d00087245 */ /* 0x004fe40000201000 */
[--C-:B------:R-:W-:Y:S02]  /*9260*/  SHF.R.U64 R19, R6, UR5, R7.reuse ;  /* 0x0000000506137c19 */ /* 0x100fe40008001207 */
[----:B------:R-:W-:Y:S01]  /*9270*/  SHF.R.U32.HI R6, RZ, UR5, R7 ;  /* 0x00000005ff067c19 */ /* 0x000fe20008011607 */
[----:B------:R-:W-:Y:S01]  /*9280*/  FMUL R8, R8, UR6 ;  /* 0x0000000608087c20 */ /* 0x000fe20008400000 */
[----:B------:R-:W-:-:S02]  /*9290*/  ULDC UR5, c[0x0][0x608] ;  /* 0x0001820000057ab9 */ /* 0x000fc40000000800 */
[--C-:B------:R-:W-:Y:S01]  /*92a0*/  SHF.R.U64 R21, R19, UR5, R6.reuse ;  /* 0x0000000513157c19 */ /* 0x100fe20008001206 */
[----:B------:R0:W1:Y:S01]  /*92b0*/  F2I.U32.TRUNC.NTZ R24, R8 ;  /* 0x0000000800187305 */ /* 0x000062000020f000 */
[----:B------:R-:W-:Y:S01]  /*92c0*/  SHF.R.U32.HI R6, RZ, UR5, R6 ;  /* 0x00000005ff067c19 */ /* 0x000fe20008011606 */
[----:B------:R-:W-:-:S03]  /*92d0*/  ULDC UR5, c[0x0][0x658] ;  /* 0x0001960000057ab9 */ /* 0x000fc60000000800 */
[--C-:B------:R-:W-:Y:S02]  /*92e0*/  SHF.R.U64 R20, R21, UR5, R6.reuse ;  /* 0x0000000515147c19 */ /* 0x100fe40008001206 */
[----:B------:R-:W-:-:S03]  /*92f0*/  SHF.R.U32.HI R23, RZ, UR5, R6 ;  /* 0x00000005ff177c19 */ /* 0x000fc60008011606 */
[----:B------:R-:W-:Y:S02]  /*9300*/  IMAD.MOV.U32 R6, RZ, RZ, R20 ;  /* 0x000000ffff067224 */ /* 0x000fe400078e0014 */
[----:B------:R-:W-:Y:S01]  /*9310*/  IMAD.MOV.U32 R7, RZ, RZ, R23 ;  /* 0x000000ffff077224 */ /* 0x000fe200078e0017 */
[----:B0-----:R-:W-:Y:S06]  /*9320*/  @!P0 BRA `(.L_x_185) ;  /* 0x0000000000288947 */ /* 0x001fec0003800000 */
        /* <DEDUP_REMOVED lines=10> */
.L_x_185:
[----:B------:R-:W-:Y:S01]  /*93d0*/  ULDC UR5, c[0x0][0x648] ;  /* 0x0001920000057ab9 */ /* 0x000fe20000000800 */
[----:B------:R-:W-:Y:S01]  /*93e0*/  LOP3.LUT R21, R21, UR17, RZ, 0xc0, !PT ;  /* 0x0000001115157c12 */ /* 0x000fe2000f8ec0ff */
[----:B-1----:R-:W-:Y:S01]  /*93f0*/  IMAD.MOV R24, RZ, RZ, -R24 ;  /* 0x000000ffff187224 */ /* 0x002fe200078e0a18 */
[----:B------:R-:W-:Y:S01]  /*9400*/  SHF.R.U64 R6, R6, UR5, R7 ;  /* 0x0000000506067c19 */ /* 0x000fe20008001207 */
[----:B------:R-:W-:Y:S01]  /*9410*/  ULDC UR5, c[0x0][0x638] ;  /* 0x00018e0000057ab9 */ /* 0x000fe20000000800 */
[----:B------:R-:W-:Y:S01]  /*9420*/  LOP3.LUT R9, R19, UR4, RZ, 0xc0, !PT ;  /* 0x0000000413097c12 */ /* 0x000fe2000f8ec0ff */
[----:B---3--:R-:W-:Y:S01]  /*9430*/  @P4 IMAD R18, R22, R24, R13 ;  /* 0x0000001816124224 */ /* 0x008fe200078e020d */
[----:B------:R-:W-:Y:S01]  /*9440*/  ULDC UR6, c[0x0][0x610] ;  /* 0x0001840000067ab9 */ /* 0x000fe20000000800 */
[----:B------:R-:W-:Y:S02]  /*9450*/  IMAD.MOV R7, RZ, RZ, -R6 ;  /* 0x000000ffff077224 */ /* 0x000fe400078e0a06 */
[----:B------:R-:W-:-:S02]  /*9460*/  IMAD R21, R6, UR18, R21 ;  /* 0x0000001206157c24 */ /* 0x000fc4000f8e0215 */
[----:B------:R-:W-:Y:S01]  /*9470*/  IMAD R20, R7, UR5, R20 ;  /* 0x0000000507147c24 */ /* 0x000fe2000f8e0214 */
[----:B------:R-:W-:Y:S01]  /*9480*/  ULDC UR5, c[0x0][0x600] ;  /* 0x0001800000057ab9 */ /* 0x000fe20000000800 */
[----:B------:R-:W-:Y:S02]  /*9490*/  IMAD R18, R21, UR6, R18 ;  /* 0x0000000615127c24 */ /* 0x000fe4000f8e0212 */
[----:B------:R-:W-:Y:S02]  /*94a0*/  IMAD R9, R20, UR5, R9 ;  /* 0x0000000514097c24 */ /* 0x000fe4000f8e0209 */
[----:B------:R-:W-:-:S03]  /*94b0*/  IMAD.MOV.U32 R6, RZ, RZ, 0x1 ;  /* 0x00000001ff067424 */ /* 0x000fc600078e00ff */
[----:B------:R-:W-:Y:S02]  /*94c0*/  SEL R7, R9, R18, !P4 ;  /* 0x0000001209077207 */ /* 0x000fe40006000000 */
[----:B------:R-:W-:-:S07]  /*94d0*/  SEL R18, R18, R9, !P4 ;  /* 0x0000000912127207 */ /* 0x000fce0006000000 */
.L_x_183:
[----:B------:R-:W-:Y:S05]  /*94e0*/  BSYNC B1 ;  /* 0x0000000000017941 */ /* 0x000fea0003800000 */
.L_x_182:
[----:B------:R-:W-:-:S13]  /*94f0*/  LOP3.LUT P0, RZ, R6, 0xff, RZ, 0xc0, !PT ;  /* 0x000000ff06ff7812 */ /* 0x000fda000780c0ff */
[----:B------:R-:W-:Y:S05]  /*9500*/  @P0 BRA `(.L_x_186) ;  /* 0xfffffff400440947 */ /* 0x000fea000383ffff */
[----:B------:R-:W-:Y:S05]  /*9510*/  BSYNC B0 ;  /* 0x0000000000007941 */ /* 0x000fea0003800000 */
.L_x_175:
[----:B------:R-:W-:-:S03]  /*9520*/  UMOV UR5, 0xffffffff ;  /* 0xffffffff00057882 */ /* 0x000fc60000000000 */
[----:B------:R-:W-:Y:S05]  /*9530*/  BRA.DIV UR5, `(.L_x_187) ;  /* 0x0000000605407947 */ /* 0x000fea000b800000 */
[----:B------:R-:W-:-:S13]  /*9540*/  ELECT P0, URZ, PT ;  /* 0x00000000003f782f */ /* 0x000fda0003800000 */
.L_x_202:
[----:B------:R-:W-:Y:S04]  /*9550*/  BSSY B0, `(.L_x_188) ;  /* 0x0000034000007945 */ /* 0x000fe80003800000 */
[----:B------:R-:W-:Y:S05]  /*9560*/  @!P0 BRA `(.L_x_189) ;  /* 0x0000000000c88947 */ /* 0x000fea0003800000 */
[----:B------:R-:W-:-:S04]  /*9570*/  LOP3.LUT R4, R4, 0x2, RZ, 0xfc, !PT ;  /* 0x0000000204047812 */ /* 0x000fc800078efcff */
[----:B------:R-:W-:-:S13]  /*9580*/  ISETP.NE.AND P0, PT, R4, 0x3, PT ;  /* 0x000000030400780c */ /* 0x000fda0003f05270 */
[----:B------:R-:W-:Y:S05]  /*9590*/  @!P0 BRA `(.L_x_190) ;  /* 0x0000000000048947 */ /* 0x000fea0003800000 */
[----:B------:R-:W-:Y:S01]  /*95a0*/  BPT.TRAP 0x1 ;  /* 0x000000040000795c */ /* 0x000fe20000300000 */
.L_x_190:
[----:B------:R-:W0:Y:S01]  /*95b0*/  S2R R3, SR_CgaCtaId ;  /* 0x0000000000037919 */ /* 0x000e220000008800 */
[----:B------:R-:W-:-:S04]  /*95c0*/  MOV R0, 0x400 ;  /* 0x0000040000007802 */ /* 0x000fc80000000f00 */
[----:B0-----:R-:W-:Y:S02]  /*95d0*/  LEA R0, R3, R0, 0x18 ;  /* 0x0000000003007211 */ /* 0x001fe400078ec0ff */
[----:B------:R-:W-:-:S03]  /*95e0*/  SHF.L.U32 R3, R5, 0x1f, RZ ;  /* 0x0000001f05037819 */ /* 0x000fc600000006ff */
[----:B------:R-:W-:-:S04]  /*95f0*/  VIADD R0, R0, 0x28 ;  /* 0x0000002800007836 */ /* 0x000fc80000000000 */
[C---:B------:R-:W-:Y:S02]  /*9600*/  IMAD R6, R17.reuse, 0x8, R0 ;  /* 0x0000000811067824 */ /* 0x040fe400078e0200 */
[----:B------:R-:W-:Y:S02]  /*9610*/  VIADD R17, R17, 0x1 ;  /* 0x0000000111117836 */ /* 0x000fe40000000000 */
[----:B------:R-:W0:Y:S03]  /*9620*/  SYNCS.PHASECHK.TRANS64.TRYWAIT P0, [R6+URZ], R3 ;  /* 0x00000003060075a7 */ /* 0x000e26000800017f */
[----:B------:R-:W-:-:S04]  /*9630*/  ISETP.NE.AND P1, PT, R17, 0x5, PT ;  /* 0x000000051100780c */ /* 0x000fc80003f25270 */
[----:B------:R-:W-:Y:S02]  /*9640*/  SEL R2, RZ, 0x1, P1 ;  /* 0x00000001ff027807 */ /* 0x000fe40000800000 */
[----:B------:R-:W-:Y:S02]  /*9650*/  SEL R17, R17, RZ, P1 ;  /* 0x000000ff11117207 */ /* 0x000fe40000800000 */
[----:B------:R-:W-:-:S03]  /*9660*/  LOP3.LUT R8, R5, R2, RZ, 0x3c, !PT ;  /* 0x0000000205087212 */ /* 0x000fc600078e3cff */
[----:B------:R-:W-:Y:S01]  /*9670*/  IMAD R7, R17, 0x8, R0 ;  /* 0x0000000811077824 */ /* 0x000fe200078e0200 */
[----:B------:R-:W-:Y:S01]  /*9680*/  SHF.L.U32 R4, R8, 0x1f, RZ ;  /* 0x0000001f08047819 */ /* 0x000fe200000006ff */
[----:B0-----:R-:W-:Y:S06]  /*9690*/  @!P0 BRA `(.L_x_191) ;  /* 0x0000000400088947 */ /* 0x001fec0003800000 */
.L_x_203:
[----:B------:R-:W1:Y:S01]  /*96a0*/  SYNCS.PHASECHK.TRANS64.TRYWAIT P0, [R7+URZ], R4 ;  /* 0x00000004070075a7 */ /* 0x000e62000800017f */
[----:B------:R-:W-:-:S05]  /*96b0*/  VIADD R2, R17, 0x1 ;  /* 0x0000000111027836 */ /* 0x000fca0000000000 */
[----:B------:R-:W-:-:S04]  /*96c0*/  ISETP.NE.AND P1, PT, R2, 0x5, PT ;  /* 0x000000050200780c */ /* 0x000fc80003f25270 */
[----:B0-----:R-:W-:Y:S02]  /*96d0*/  SEL R3, RZ, 0x1, P1 ;  /* 0x00000001ff037807 */ /* 0x001fe40000800000 */
[----:B------:R-:W-:Y:S02]  /*96e0*/  SEL R9, R2, RZ, P1 ;  /* 0x000000ff02097207 */ /* 0x000fe40000800000 */
[----:B------:R-:W-:-:S03]  /*96f0*/  LOP3.LUT R8, R8, R3, RZ, 0x3c, !PT ;  /* 0x0000000308087212 */ /* 0x000fc600078e3cff */
[----:B------:R-:W-:Y:S01]  /*9700*/  IMAD R10, R9, 0x8, R0 ;  /* 0x00000008090a7824 */ /* 0x000fe200078e0200 */
[----:B------:R-:W-:Y:S01]  /*9710*/  SHF.L.U32 R5, R8, 0x1f, RZ ;  /* 0x0000001f08057819 */ /* 0x000fe200000006ff */
[----:B-1----:R-:W-:Y:S06]  /*9720*/  @!P0 BRA `(.L_x_192) ;  /* 0x0000000000f88947 */ /* 0x002fec0003800000 */
.L_x_204:
[----:B------:R-:W1:Y:S01]  /*9730*/  SYNCS.PHASECHK.TRANS64.TRYWAIT P0, [R10+URZ], R5 ;  /* 0x000000050a0075a7 */ /* 0x000e62000800017f */
[----:B------:R-:W-:-:S05]  /*9740*/  VIADD R2, R9, 0x1 ;  /* 0x0000000109027836 */ /* 0x000fca0000000000 */
[----:B------:R-:W-:-:S04]  /*9750*/  ISETP.NE.AND P1, PT, R2, 0x5, PT ;  /* 0x000000050200780c */ /* 0x000fc80003f25270 */
[----:B------:R-:W-:Y:S02]  /*9760*/  SEL R3, RZ, 0x1, P1 ;  /* 0x00000001ff037807 */ /* 0x000fe40000800000 */
[----:B0-----:R-:W-:Y:S02]  /*9770*/  SEL R7, R2, RZ, P1 ;  /* 0x000000ff02077207 */ /* 0x001fe40000800000 */
[----:B------:R-:W-:-:S03]  /*9780*/  LOP3.LUT R9, R8, R3, RZ, 0x3c, !PT ;  /* 0x0000000308097212 */ /* 0x000fc600078e3cff */
[----:B------:R-:W-:Y:S01]  /*9790*/  IMAD R11, R7, 0x8, R0 ;  /* 0x00000008070b7824 */ /* 0x000fe200078e0200 */
[----:B------:R-:W-:Y:S01]  /*97a0*/  SHF.L.U32 R6, R9, 0x1f, RZ ;  /* 0x0000001f09067819 */ /* 0x000fe200000006ff */
[----:B-1----:R-:W-:Y:S06]  /*97b0*/  @!P0 BRA `(.L_x_193) ;  /* 0x0000000000e88947 */ /* 0x002fec0003800000 */
.L_x_205:
[----:B------:R-:W1:Y:S01]  /*97c0*/  SYNCS.PHASECHK.TRANS64.TRYWAIT P0, [R11+URZ], R6 ;  /* 0x000000060b0075a7 */ /* 0x000e62000800017f */
[----:B------:R-:W-:-:S05]  /*97d0*/  VIADD R2, R7, 0x1 ;  /* 0x0000000107027836 */ /* 0x000fca0000000000 */
[----:B------:R-:W-:-:S04]  /*97e0*/  ISETP.NE.AND P1, PT, R2, 0x5, PT ;  /* 0x000000050200780c */ /* 0x000fc80003f25270 */
[----:B------:R-:W-:Y:S02]  /*97f0*/  SEL R4, RZ, 0x1, P1 ;  /* 0x00000001ff047807 */ /* 0x000fe40000800000 */
[----:B------:R-:W-:Y:S02]  /*9800*/  SEL R3, R2, RZ, P1 ;  /* 0x000000ff02037207 */ /* 0x000fe40000800000 */
[----:B------:R-:W-:Y:S01]  /*9810*/  LOP3.LUT R4, R9, R4, RZ, 0x3c, !PT ;  /* 0x0000000409047212 */ /* 0x000fe200078e3cff */
[----:B-1----:R-:W-:Y:S06]  /*9820*/  @!P0 BRA `(.L_x_194) ;  /* 0x0000000000e08947 */ /* 0x002fec0003800000 */
.L_x_206:
[----:B------:R-:W-:Y:S01]  /*9830*/  IMAD R3, R3, 0x8, R0 ;  /* 0x0000000803037824 */ /* 0x000fe200078e0200 */
[----:B------:R-:W-:-:S07]  /*9840*/  SHF.L.U32 R0, R4, 0x1f, RZ ;  /* 0x0000001f04007819 */ /* 0x000fce00000006ff */
.L_x_195:
[----:B--2---:R2:W3:Y:S02]  /*9850*/  SYNCS.PHASECHK.TRANS64.TRYWAIT P0, [R3+URZ], R0 ;  /* 0x00000000030075a7 */ /* 0x0044e4000800017f */
[----:B---3--:R-:W-:Y:S05]  /*9860*/  @!P0 NANOSLEEP.SYNCS 0x989680 ;  /* 0x009896800000895d */ /* 0x008fea0003900000 */
[----:B------:R-:W3:Y:S02]  /*9870*/  @!P0 SYNCS.PHASECHK.TRANS64 P0, [R3+URZ], R0 ;  /* 0x00000000030085a7 */ /* 0x000ee4000800007f */
[----:B---3--:R-:W-:Y:S05]  /*9880*/  @!P0 BRA `(.L_x_195) ;  /* 0xfffffffc00f08947 */ /* 0x008fea000383ffff */
.L_x_189:
[----:B------:R-:W-:Y:S05]  /*9890*/  BSYNC B0 ;  /* 0x0000000000007941 */ /* 0x000fea0003800000 */
.L_x_188:
[----:B------:R-:W-:Y:S05]  /*98a0*/  EXIT ;  /* 0x000000000000794d */ /* 0x000fea0003800000 */
.L_x_21:
[----:B-1----:R-:W-:-:S04]  /*98b0*/  IMAD.U32 R12, RZ, RZ, UR6 ;  /* 0x00000006ff0c7e24 */ /* 0x002fc8000f8e00ff */
[----:B------:R1:W4:Y:S03]  /*98c0*/  SYNCS.PHASECHK.TRANS64.TRYWAIT P1, [R12+URZ], R11 ;  /* 0x0000000b0c0075a7 */ /* 0x000326000802017f */
[----:B----4-:R-:W-:Y:S05]  /*98d0*/  @!P1 NANOSLEEP.SYNCS 0x989680 ;  /* 0x009896800000995d */ /* 0x010fea0003900000 */
[----:B------:R-:W4:Y:S02]  /*98e0*/  @!P1 SYNCS.PHASECHK.TRANS64 P1, [R12+URZ], R11 ;  /* 0x0000000b0c0095a7 */ /* 0x000f24000802007f */
[----:B----4-:R-:W-:Y:S05]  /*98f0*/  @!P1 BRA `(.L_x_21) ;  /* 0xfffffffc00ec9947 */ /* 0x010fea000383ffff */
[----:B------:R-:W-:Y:S05]  /*9900*/  BRA `(.L_x_20) ;  /* 0xffffff7c00a07947 */ /* 0x000fea000383ffff */
.L_x_27:
[----:B-1----:R-:W-:-:S04]  /*9910*/  IMAD.U32 R14, RZ, RZ, UR13 ;  /* 0x0000000dff0e7e24 */ /* 0x002fc8000f8e00ff */
[----:B------:R1:W4:Y:S03]  /*9920*/  SYNCS.PHASECHK.TRANS64.TRYWAIT P1, [R14+URZ], R13 ;  /* 0x0000000d0e0075a7 */ /* 0x000326000802017f */
[----:B----4-:R-:W-:Y:S05]  /*9930*/  @!P1 NANOSLEEP.SYNCS 0x989680 ;  /* 0x009896800000995d */ /* 0x010fea0003900000 */
[----:B------:R-:W4:Y:S02]  /*9940*/  @!P1 SYNCS.PHASECHK.TRANS64 P1, [R14+URZ], R13 ;  /* 0x0000000d0e0095a7 */ /* 0x000f24000802007f */
[----:B----4-:R-:W-:Y:S05]  /*9950*/  @!P1 BRA `(.L_x_27) ;  /* 0xfffffffc00ec9947 */ /* 0x010fea000383ffff */
[----:B------:R-:W-:Y:S05]  /*9960*/  BRA `(.L_x_26) ;  /* 0xffffff8800507947 */ /* 0x000fea000383ffff */
.L_x_176:
[----:B------:R-:W-:Y:S01]  /*9970*/  BSSY B1, `(.L_x_196) ;  /* 0x0000006000017945 */ /* 0x000fe20003800000 */
[----:B------:R-:W-:-:S07]  /*9980*/  IMAD.MOV.U32 R6, RZ, RZ, -0x1 ;  /* 0xffffffffff067424 */ /* 0x000fce00078e00ff */
[----:B------:R-:W-:Y:S05]  /*9990*/  WARPSYNC.COLLECTIVE R6, `(.L_x_197) ;  /* 0x00000000060c7348 */ /* 0x000fea0003c00000 */
[----:B------:R-:W-:Y:S02]  /*99a0*/  ELECT P0, UR62, PT ;  /* 0x00000000003e782f */ /* 0x000fe40003800000 */
[----:B------:R-:W-:Y:S01]  /*99b0*/  MOV R6, UR62 ;  /* 0x0000003e00067c02 */ /* 0x000fe20008000f00 */
[----:B------:R-:W-:Y:S10]  /*99c0*/  ENDCOLLECTIVE ;  /* 0x000000000000791b */ /* 0x000ff40003800000 */
.L_x_197:
[----:B------:R-:W-:Y:S05]  /*99d0*/  BSYNC B1 ;  /* 0x0000000000017941 */ /* 0x000fea0003800000 */
.L_x_196:
[----:B------:R-:W-:Y:S05]  /*99e0*/  BRA `(.L_x_198) ;  /* 0xfffffff000187947 */ /* 0x000fea000383ffff */
.L_x_179:
[----:B0-----:R0:W1:Y:S02]  /*99f0*/  SYNCS.PHASECHK.TRANS64.TRYWAIT P0, [R18+URZ+0x28], R9 ;  /* 0x00002809120075a7 */ /* 0x001064000800017f */
[----:B-1----:R-:W-:Y:S05]  /*9a00*/  @!P0 NANOSLEEP.SYNCS 0x989680 ;  /* 0x009896800000895d */ /* 0x002fea0003900000 */
[----:B------:R-:W1:Y:S02]  /*9a10*/  @!P0 SYNCS.PHASECHK.TRANS64 P0, [R18+URZ+0x28], R9 ;  /* 0x00002809120085a7 */ /* 0x000e64000800007f */
[----:B-1----:R-:W-:Y:S05]  /*9a20*/  @!P0 BRA `(.L_x_179) ;  /* 0xfffffffc00f08947 */ /* 0x002fea000383ffff */
[----:B------:R-:W-:Y:S05]  /*9a30*/  BRA `(.L_x_199) ;  /* 0xfffffff000587947 */ /* 0x000fea000383ffff */
.L_x_187:
[----:B------:R-:W-:Y:S01]  /*9a40*/  BSSY B0, `(.L_x_200) ;  /* 0x0000006000007945 */ /* 0x000fe20003800000 */
[----:B------:R-:W-:-:S07]  /*9a50*/  IMAD.MOV.U32 R6, RZ, RZ, -0x1 ;  /* 0xffffffffff067424 */ /* 0x000fce00078e00ff */
[----:B------:R-:W-:Y:S05]  /*9a60*/  WARPSYNC.COLLECTIVE R6, `(.L_x_201) ;  /* 0x00000000060c7348 */ /* 0x000fea0003c00000 */
[----:B------:R-:W-:Y:S02]  /*9a70*/  ELECT P0, UR62, PT ;  /* 0x00000000003e782f */ /* 0x000fe40003800000 */
[----:B------:R-:W-:Y:S01]  /*9a80*/  MOV R6, UR62 ;  /* 0x0000003e00067c02 */ /* 0x000fe20008000f00 */
[----:B------:R-:W-:Y:S10]  /*9a90*/  ENDCOLLECTIVE ;  /* 0x000000000000791b */ /* 0x000ff40003800000 */
.L_x_201:
[----:B------:R-:W-:Y:S05]  /*9aa0*/  BSYNC B0 ;  /* 0x0000000000007941 */ /* 0x000fea0003800000 */
.L_x_200:
[----:B------:R-:W-:Y:S05]  /*9ab0*/  BRA `(.L_x_202) ;  /* 0xfffffff800a47947 */ /* 0x000fea000383ffff */
.L_x_191:
[----:B0-----:R0:W1:Y:S02]  /*9ac0*/  SYNCS.PHASECHK.TRANS64.TRYWAIT P0, [R6+URZ], R3 ;  /* 0x00000003060075a7 */ /* 0x001064000800017f */
[----:B-1----:R-:W-:Y:S05]  /*9ad0*/  @!P0 NANOSLEEP.SYNCS 0x989680 ;  /* 0x009896800000895d */ /* 0x002fea0003900000 */
[----:B------:R-:W1:Y:S02]  /*9ae0*/  @!P0 SYNCS.PHASECHK.TRANS64 P0, [R6+URZ], R3 ;  /* 0x00000003060085a7 */ /* 0x000e64000800007f */
[----:B-1----:R-:W-:Y:S05]  /*9af0*/  @!P0 BRA `(.L_x_191) ;  /* 0xfffffffc00f08947 */ /* 0x002fea000383ffff */
[----:B------:R-:W-:Y:S05]  /*9b00*/  BRA `(.L_x_203) ;  /* 0xfffffff800e47947 */ /* 0x000fea000383ffff */
.L_x_192:
[----:B0-----:R0:W1:Y:S02]  /*9b10*/  SYNCS.PHASECHK.TRANS64.TRYWAIT P0, [R7+URZ], R4 ;  /* 0x00000004070075a7 */ /* 0x001064000800017f */
[----:B-1----:R-:W-:Y:S05]  /*9b20*/  @!P0 NANOSLEEP.SYNCS 0x989680 ;  /* 0x009896800000895d */ /* 0x002fea0003900000 */
[----:B------:R-:W1:Y:S02]  /*9b30*/  @!P0 SYNCS.PHASECHK.TRANS64 P0, [R7+URZ], R4 ;  /* 0x00000004070085a7 */ /* 0x000e64000800007f */
[----:B-1----:R-:W-:Y:S05]  /*9b40*/  @!P0 BRA `(.L_x_192) ;  /* 0xfffffffc00f08947 */ /* 0x002fea000383ffff */
[----:B------:R-:W-:Y:S05]  /*9b50*/  BRA `(.L_x_204) ;  /* 0xfffffff800f47947 */ /* 0x000fea000383ffff */
.L_x_193:
[----:B0-----:R0:W1:Y:S02]  /*9b60*/  SYNCS.PHASECHK.TRANS64.TRYWAIT P0, [R10+URZ], R5 ;  /* 0x000000050a0075a7 */ /* 0x001064000800017f */
[----:B-1----:R-:W-:Y:S05]  /*9b70*/  @!P0 NANOSLEEP.SYNCS 0x989680 ;  /* 0x009896800000895d */ /* 0x002fea0003900000 */
[----:B------:R-:W1:Y:S02]  /*9b80*/  @!P0 SYNCS.PHASECHK.TRANS64 P0, [R10+URZ], R5 ;  /* 0x000000050a0085a7 */ /* 0x000e64000800007f */
[----:B-1----:R-:W-:Y:S05]  /*9b90*/  @!P0 BRA `(.L_x_193) ;  /* 0xfffffffc00f08947 */ /* 0x002fea000383ffff */
[----:B------:R-:W-:Y:S05]  /*9ba0*/  BRA `(.L_x_205) ;  /* 0xfffffffc00047947 */ /* 0x000fea000383ffff */
.L_x_194:
[----:B-1----:R1:W2:Y:S02]  /*9bb0*/  SYNCS.PHASECHK.TRANS64.TRYWAIT P0, [R11+URZ], R6 ;  /* 0x000000060b0075a7 */ /* 0x0022a4000800017f */
[----:B--2---:R-:W-:Y:S05]  /*9bc0*/  @!P0 NANOSLEEP.SYNCS 0x989680 ;  /* 0x009896800000895d */ /* 0x004fea0003900000 */
[----:B------:R-:W2:Y:S02]  /*9bd0*/  @!P0 SYNCS.PHASECHK.TRANS64 P0, [R11+URZ], R6 ;  /* 0x000000060b0085a7 */ /* 0x000ea4000800007f */
[----:B--2---:R-:W-:Y:S05]  /*9be0*/  @!P0 BRA `(.L_x_194) ;  /* 0xfffffffc00f08947 */ /* 0x004fea000383ffff */
[----:B------:R-:W-:Y:S05]  /*9bf0*/  BRA `(.L_x_206) ;  /* 0xfffffffc000c7947 */ /* 0x000fea000383ffff */
.L_x_207:
[----:B------:R-:W-:-:S00]  /*9c00*/  BRA `(.L_x_207) ;  /* 0xfffffffc00fc7947 */ /* 0x000fc0000383ffff */
[----:B------:R-:W-:-:S00]  /*9c10*/  NOP ;  /* 0x0000000000007918 */ /* 0x000fc00000000000 */
        /* <DEDUP_REMOVED lines=14> */
.L_x_208:


//--------------------- .nv.shared._ZN7cutlass13device_kernelINS_4gemm6kernel13GemmUniversalIN4cute5tupleIJiiiiEEENS1_10collective13CollectiveMmaINS1_37MainloopSm90TmaGmmaWarpSpecializedFP8ILi5ENS5_IJNS4_1CILi1EEENSA_ILi2EEESB_EEENS1_35KernelTmaWarpSpecializedCooperativeEEENS5_IJNSA_ILi256EEENSA_ILi64EEENSA_ILi128EEEEEENS_12float_e4m3_tENS5_IJlSB_lEEESK_SL_NS4_8TiledMMAINS4_8MMA_AtomIJNS4_4SM904GMMA30MMA_64x64x32_F32E4M3E4M3_SS_TNILNSP_7ScaleInE1ELSR_1EEEEEENS4_6LayoutINS5_IJSC_SB_SB_EEENS5_IJSB_NSA_ILi0EEESW_EEEEENS5_IJNS4_10UnderscoreESZ_SZ_EEEEENS4_23SM90_TMA_LOAD_MULTICASTENS4_14ComposedLayoutINS4_7SwizzleILi3ELi4ELi3EEENS4_18smem_ptr_flag_bitsILi8EEENSU_INS5_IJNSA_ILi8EEESI_EEENS5_IJSI_SB_EEEEEEEvNS4_8identityENS4_13SM90_TMA_LOADES1C_vS1D_EENS_8epilogue10collective6detail29Sm90TmaWarpSpecializedAdapterINS1H_15DefaultEpilogueISK_SL_SL_NS1G_6thread17LinearCombinationISK_Li1EffLNS1L_9ScaleType4KindE0ELNS_15FloatRoundStyleE2ESK_EENS1_15EpilogueDefaultEEEEEvvEEEEvNT_6ParamsE --------------------------
	.section	.nv.shared._ZN7cutlass13device_kernelINS_4gemm6kernel13GemmUniversalIN4cute5tupleIJiiiiEEENS1_10collective13CollectiveMmaINS1_37MainloopSm90TmaGmmaWarpSpecializedFP8ILi5ENS5_IJNS4_1CILi1EEENSA_ILi2EEESB_EEENS1_35KernelTmaWarpSpecializedCooperativeEEENS5_IJNSA_ILi256EEENSA_ILi64EEENSA_ILi128EEEEEENS_12float_e4m3_tENS5_IJlSB_lEEESK_SL_NS4_8TiledMMAINS4_8MMA_AtomIJNS4_4SM904GMMA30MMA_64x64x32_F32E4M3E4M3_SS_TNILNSP_7ScaleInE1ELSR_1EEEEEENS4_6LayoutINS5_IJSC_SB_SB_EEENS5_IJSB_NSA_ILi0EEESW_EEEEENS5_IJNS4_10UnderscoreESZ_SZ_EEEEENS4_23SM90_TMA_LOAD_MULTICASTENS4_14ComposedLayoutINS4_7SwizzleILi3ELi4ELi3EEENS4_18smem_ptr_flag_bitsILi8EEENSU_INS5_IJNSA_ILi8EEESI_EEENS5_IJSI_SB_EEEEEEEvNS4_8identityENS4_13SM90_TMA_LOADES1C_vS1D_EENS_8epilogue10collective6detail29Sm90TmaWarpSpecializedAdapterINS1H_15DefaultEpilogueISK_SL_SL_NS1G_6thread17LinearCombinationISK_Li1EffLNS1L_9ScaleType4KindE0ELNS_15FloatRoundStyleE2ESK_EENS1_15EpilogueDefaultEEEEEvvEEEEvNT_6ParamsE,"aw",@nobits
	.sectionflags	@""
	.align	16
	.zero		1024


//--------------------- .nv.shared.reserved.0     --------------------------
	.section	.nv.shared.reserved.0,"aw",@nobits
	.weak		__nv_reservedSMEM_offset_0_alias
	.size		__nv_reservedSMEM_offset_0_alias, 0, 0
	.other		__nv_reservedSMEM_offset_0_alias,@"STO_CUDA_RESERVED_SHARED STV_DEFAULT"
__nv_reservedSMEM_offset_0_alias:
	.zero		0


//--------------------- .nv.global                --------------------------
	.section	.nv.global,"aw",@nobits
.nv.global:
	.type		_ZN39_INTERNAL_296582a3_4_k_cu_1375d2e6_40544cute1_E,@object
	.size		_ZN39_INTERNAL_296582a3_4_k_cu_1375d2e6_40544cute1_E,(_ZN39_INTERNAL_296582a3_4_k_cu_1375d2e6_40544cuda3std3__45__cpo6cbeginE - _ZN39_INTERNAL_296582a3_4_k_cu_1375d2e6_40544cute1_E)
_ZN39_INTERNAL_296582a3_4_k_cu_1375d2e6_40544cute1_E:
	.zero		1
	.type		_ZN39_INTERNAL_296582a3_4_k_cu_1375d2e6_40544cuda3std3__45__cpo6cbeginE,@object
	.size		_ZN39_INTERNAL_296582a3_4_k_cu_1375d2e6_40544cuda3std3__45__cpo6cbeginE,(_ZN39_INTERNAL_296582a3_4_k_cu_1375d2e6_40544cuda3std3__48in_placeE - _ZN39_INTERNAL_296582a3_4_k_cu_1375d2e6_40544cuda3std3__45__cpo6cbeginE)
_ZN39_INTERNAL_296582a3_4_k_cu_1375d2e6_40544cuda3std3__45__cpo6cbeginE:
	.zero		1
	.type		_ZN39_INTERNAL_296582a3_4_k_cu_1375d2e6_40544cuda3std3__48in_placeE,@object
	.size		_ZN39_INTERNAL_296582a3_4_k_cu_1375d2e6_40544cuda3std3__48in_placeE,(_ZN39_INTERNAL_296582a3_4_k_cu_1375d2e6_40544cuda3std6ranges3__45__cpo9iter_moveE - _ZN39_INTERNAL_296582a3_4_k_cu_1375d2e6_40544cuda3std3__48in_placeE)
_ZN39_INTERNAL_296582a3_4_k_cu_1375d2e6_40544cuda3std3__48in_placeE:
	.zero		1
	.type		_ZN39_INTERNAL_296582a3_4_k_cu_1375d2e6_40544cuda3std6ranges3__45__cpo9iter_moveE,@object
	.size		_ZN39_INTERNAL_296582a3_4_k_cu_1375d2e6_40544cuda3std6ranges3__45__cpo9iter_moveE,(_ZN39_INTERNAL_296582a3_4_k_cu_1375d2e6_40544cuda3std3__45__cpo5beginE - _ZN39_INTERNAL_296582a3_4_k_cu_1375d2e6_40544cuda3std6ranges3__45__cpo9iter_moveE)
_ZN39_INTERNAL_296582a3_4_k_cu_1375d2e6_40544cuda3std6ranges3__45__cpo9iter_moveE:
	.zero		1
	.type		_ZN39_INTERNAL_296582a3_4_k_cu_1375d2e6_40544cuda3std3__45__cpo5beginE,@object
	.size		_ZN39_INTERNAL_296582a3_4_k_cu_1375d2e6_40544cuda3std3__45__cpo5beginE,(_ZN39_INTERNAL_296582a3_4_k_cu_1375d2e6_40544cuda3std3__441_GLOBAL__N__296582a3_4_k_cu_1375d2e6_40546ignoreE - _ZN39_INTERNAL_296582a3_4_k_cu_1375d2e6_40544cuda3std3__45__cpo5beginE)
_ZN39_INTERNAL_296582a3_4_k_cu_1375d2e6_40544cuda3std3__45__cpo5beginE:
	.zero		1
	.type		_ZN39_INTERNAL_296582a3_4_k_cu_1375d2e6_40544cuda3std3__441_GLOBAL__N__296582a3_4_k_cu_1375d2e6_40546ignoreE,@object
	.size		_ZN39_INTERNAL_296582a3_4_k_cu_1375d2e6_40544cuda3std3__441_GLOBAL__N__296582a3_4_k_cu_1375d2e6_40546ignoreE,(_ZN39_INTERNAL_296582a3_4_k_cu_1375d2e6_40544cute7productE - _ZN39_INTERNAL_296582a3_4_k_cu_1375d2e6_40544cuda3std3__441_GLOBAL__N__296582a3_4_k_cu_1375d2e6_40546ignoreE)
_ZN39_INTERNAL_296582a3_4_k_cu_1375d2e6_40544cuda3std3__441_GLOBAL__N__296582a3_4_k_cu_1375d2e6_40546ignoreE:
	.zero		1
	.type		_ZN39_INTERNAL_296582a3_4_k_cu_1375d2e6_40544cute7productE,@object
	.size		_ZN39_INTERNAL_296582a3_4_k_cu_1375d2e6_40544cute7productE,(_ZN39_INTERNAL_296582a3_4_k_cu_1375d2e6_40544cuda3std3__45__cpo3endE - _ZN39_INTERNAL_296582a3_4_k_cu_1375d2e6_40544cute7productE)
_ZN39_INTERNAL_296582a3_4_k_cu_1375d2e6_40544cute7productE:
	.zero		1
	.type		_ZN39_INTERNAL_296582a3_4_k_cu_1375d2e6_40544cuda3std3__45__cpo3endE,@object
	.size		_ZN39_INTERNAL_296582a3_4_k_cu_1375d2e6_40544cuda3std3__45__cpo3endE,(_ZN39_INTERNAL_296582a3_4_k_cu_1375d2e6_40544cuda3std3__419piecewise_constructE - _ZN39_INTERNAL_296582a3_4_k_cu_1375d2e6_40544cuda3std3__45__cpo3endE)
_ZN39_INTERNAL_296582a3_4_k_cu_1375d2e6_40544cuda3std3__45__cpo3endE:
	.zero		1
	.type		_ZN39_INTERNAL_296582a3_4_k_cu_1375d2e6_40544cuda3std3__419piecewise_constructE,@object
	.size		_ZN39_INTERNAL_296582a3_4_k_cu_1375d2e6_40544cuda3std3__419piecewise_constructE,(_ZN39_INTERNAL_296582a3_4_k_cu_1375d2e6_40544cuda3std3__45__cpo4cendE - _ZN39_INTERNAL_296582a3_4_k_cu_1375d2e6_40544cuda3std3__419piecewise_constructE)
_ZN39_INTERNAL_296582a3_4_k_cu_1375d2e6_40544cuda3std3__419piecewise_constructE:
	.zero		1
	.type		_ZN39_INTERNAL_296582a3_4_k_cu_1375d2e6_40544cuda3std3__45__cpo4cendE,@object
	.size		_ZN39_INTERNAL_296582a3_4_k_cu_1375d2e6_40544cuda3std3__45__cpo4cendE,(_ZN39_INTERNAL_296582a3_4_k_cu_1375d2e6_40544cuda3std6ranges3__45__cpo4swapE - _ZN39_INTERNAL_296582a3_4_k_cu_1375d2e6_40544cuda3std3__45__cpo4cendE)
_ZN39_INTERNAL_296582a3_4_k_cu_1375d2e6_40544cuda3std3__45__cpo4cendE:
	.zero		1
	.type		_ZN39_INTERNAL_296582a3_4_k_cu_1375d2e6_40544cuda3std6ranges3__45__cpo4swapE,@object
	.size		_ZN39_INTERNAL_296582a3_4_k_cu_1375d2e6_40544cuda3std6ranges3__45__cpo4swapE,(.L_7 - _ZN39_INTERNAL_296582a3_4_k_cu_1375d2e6_40544cuda3std6ranges3__45__cpo4swapE)
_ZN39_INTERNAL_296582a3_4_k_cu_1375d2e6_40544cuda3std6ranges3__45__cpo4swapE:
	.zero		1
.L_7:


//--------------------- .nv.constant0._ZN7cutlass13device_kernelINS_4gemm6kernel13GemmUniversalIN4cute5tupleIJiiiiEEENS1_10collective13CollectiveMmaINS1_37MainloopSm90TmaGmmaWarpSpecializedFP8ILi5ENS5_IJNS4_1CILi1EEENSA_ILi2EEESB_EEENS1_35KernelTmaWarpSpecializedCooperativeEEENS5_IJNSA_ILi256EEENSA_ILi64EEENSA_ILi128EEEEEENS_12float_e4m3_tENS5_IJlSB_lEEESK_SL_NS4_8TiledMMAINS4_8MMA_AtomIJNS4_4SM904GMMA30MMA_64x64x32_F32E4M3E4M3_SS_TNILNSP_7ScaleInE1ELSR_1EEEEEENS4_6LayoutINS5_IJSC_SB_SB_EEENS5_IJSB_NSA_ILi0EEESW_EEEEENS5_IJNS4_10UnderscoreESZ_SZ_EEEEENS4_23SM90_TMA_LOAD_MULTICASTENS4_14ComposedLayoutINS4_7SwizzleILi3ELi4ELi3EEENS4_18smem_ptr_flag_bitsILi8EEENSU_INS5_IJNSA_ILi8EEESI_EEENS5_IJSI_SB_EEEEEEEvNS4_8identityENS4_13SM90_TMA_LOADES1C_vS1D_EENS_8epilogue10collective6detail29Sm90TmaWarpSpecializedAdapterINS1H_15DefaultEpilogueISK_SL_SL_NS1G_6thread17LinearCombinationISK_Li1EffLNS1L_9ScaleType4KindE0ELNS_15FloatRoundStyleE2ESK_EENS1_15EpilogueDefaultEEEEEvvEEEEvNT_6ParamsE --------------------------
	.section	.nv.constant0._ZN7cutlass13device_kernelINS_4gemm6kernel13GemmUniversalIN4cute5tupleIJiiiiEEENS1_10collective13CollectiveMmaINS1_37MainloopSm90TmaGmmaWarpSpecializedFP8ILi5ENS5_IJNS4_1CILi1EEENSA_ILi2EEESB_EEENS1_35KernelTmaWarpSpecializedCooperativeEEENS5_IJNSA_ILi256EEENSA_ILi64EEENSA_ILi128EEEEEENS_12float_e4m3_tENS5_IJlSB_lEEESK_SL_NS4_8TiledMMAINS4_8MMA_AtomIJNS4_4SM904GMMA30MMA_64x64x32_F32E4M3E4M3_SS_TNILNSP_7ScaleInE1ELSR_1EEEEEENS4_6LayoutINS5_IJSC_SB_SB_EEENS5_IJSB_NSA_ILi0EEESW_EEEEENS5_IJNS4_10UnderscoreESZ_SZ_EEEEENS4_23SM90_TMA_LOAD_MULTICASTENS4_14ComposedLayoutINS4_7SwizzleILi3ELi4ELi3EEENS4_18smem_ptr_flag_bitsILi8EEENSU_INS5_IJNSA_ILi8EEESI_EEENS5_IJSI_SB_EEEEEEEvNS4_8identityENS4_13SM90_TMA_LOADES1C_vS1D_EENS_8epilogue10collective6detail29Sm90TmaWarpSpecializedAdapterINS1H_15DefaultEpilogueISK_SL_SL_NS1G_6thread17LinearCombinationISK_Li1EffLNS1L_9ScaleType4KindE0ELNS_15FloatRoundStyleE2ESK_EENS1_15EpilogueDefaultEEEEEvvEEEEvNT_6ParamsE,"a",@progbits
	.sectionflags	@""
	.align	4
.nv.constant0._ZN7cutlass13device_kernelINS_4gemm6kernel13GemmUniversalIN4cute5tupleIJiiiiEEENS1_10collective13CollectiveMmaINS1_37MainloopSm90TmaGmmaWarpSpecializedFP8ILi5ENS5_IJNS4_1CILi1EEENSA_ILi2EEESB_EEENS1_35KernelTmaWarpSpecializedCooperativeEEENS5_IJNSA_ILi256EEENSA_ILi64EEENSA_ILi128EEEEEENS_12float_e4m3_tENS5_IJlSB_lEEESK_SL_NS4_8TiledMMAINS4_8MMA_AtomIJNS4_4SM904GMMA30MMA_64x64x32_F32E4M3E4M3_SS_TNILNSP_7ScaleInE1ELSR_1EEEEEENS4_6LayoutINS5_IJSC_SB_SB_EEENS5_IJSB_NSA_ILi0EEESW_EEEEENS5_IJNS4_10UnderscoreESZ_SZ_EEEEENS4_23SM90_TMA_LOAD_MULTICASTENS4_14ComposedLayoutINS4_7SwizzleILi3ELi4ELi3EEENS4_18smem_ptr_flag_bitsILi8EEENSU_INS5_IJNSA_ILi8EEESI_EEENS5_IJSI_SB_EEEEEEEvNS4_8identityENS4_13SM90_TMA_LOADES1C_vS1D_EENS_8epilogue10collective6detail29Sm90TmaWarpSpecializedAdapterINS1H_15DefaultEpilogueISK_SL_SL_NS1G_6thread17LinearCombinationISK_Li1EffLNS1L_9ScaleType4KindE0ELNS_15FloatRoundStyleE2ESK_EENS1_15EpilogueDefaultEEEEEvvEEEEvNT_6ParamsE:
	.zero		1664


//--------------------- SYMBOLS --------------------------

	.type		.nv.reservedSmem.offset0,@object
	.size		.nv.reservedSmem.offset0,0x4
